	.target	sm_100a

	.elftype	@"ET_EXEC"


//--------------------- .note.nv.tkinfo           --------------------------
	.section	.note.nv.tkinfo,"",@"SHT_NOTE"
	.sectionflags	@"SHF_NOTE_NV_TKINFO"
	.tkinfo
        /*0018*/ 	.word	0x00000002
        /*0030*/ 	.string	""
        /*0030*/ 	.string	"ptxas"
        /*0030*/ 	.string	"Cuda compilation tools, release 13.0, V13.0.88"
        /*0030*/ 	.string	"Build cuda_13.0.r13.0/compiler.36424714_0"
        /*0030*/ 	.string	"-arch sm_100a -m 64 "



//--------------------- .note.nv.cuinfo           --------------------------
	.section	.note.nv.cuinfo,"",@"SHT_NOTE"
	.sectionflags	@"SHF_NOTE_NV_CUINFO"
        /*0018*/ 	.short	0x0002
        /*001a*/ 	.short	0x0064
        /*001c*/ 	.short	0x0082
	.zero		2


//--------------------- .nv.info                  --------------------------
	.section	.nv.info,"",@"SHT_CUDA_INFO"
	.align	4


	//----- nvinfo : EIATTR_REGCOUNT
	.align		4
        /*0000*/ 	.byte	0x04, 0x2f
        /*0002*/ 	.short	(.L_19 - .L_18)
	.align		4
.L_18:
        /*0004*/ 	.word	index@(_ZN7cutlass13device_kernelINS_4gemm6kernel13GemmUniversalIN4cute5tupleIJiiiiEEENS1_10collective13CollectiveMmaINS1_35MainloopSm100TmaUmmaWarpSpecializedILi2ELi2ELi4ENS5_IJNS4_1CILi2EEENSA_ILi1EEESC_EEEEENS5_IJNSA_ILi256EEENSA_ILi128EEESF_EEENS_10bfloat16_tENS5_IJlSC_lEEESI_SJ_NS4_8TiledMMAINS4_8MMA_AtomIJNS4_26SM100_MMA_F16BF16_2x1SM_SSISI_SI_fLi256ELi128ELNS4_4UMMA5MajorE0ELSO_0ELNSN_7ScaleInE0ELSP_0EEEEEENS4_6LayoutINS5_IJSC_SC_SC_EEENS5_IJNSA_ILi0EEESU_SU_EEEEENS5_IJNS4_10UnderscoreESX_SX_EEEEENS4_18SM100_TMA_2SM_LOADENS4_14ComposedLayoutINS4_7SwizzleILi3ELi4ELi3EEENS4_18smem_ptr_flag_bitsILi16EEENSS_INS5_IJNSA_ILi8EEENSA_ILi64EEEEEENS5_IJS17_SC_EEEEEEEvNS4_8identityES10_S1B_vS1C_EENS_8epilogue10collective18CollectiveEpilogueINS1E_23Sm100TmaWarpSpecializedILi4ELi2ELi32ELb1ELb0EEEJNS5_IJSG_SG_SF_EEENS5_IJNSS_ISG_SC_EENSS_INSA_ILi32EEESC_EEEEESI_SJ_SI_SJ_NS1E_6fusion15FusionCallbacksIS1I_NS1O_17LinearCombinationISI_fSI_fLNS_15FloatRoundStyleE2EEES1J_S1N_JEEENS4_5SM1004TMEM4LOAD26SM100_TMEM_LOAD_32dp32b32xENS4_13SM90_TMA_LOADENS11_INS12_ILi2ELi4ELi3EEES15_NSS_INS5_IJS16_S1L_EEENS5_IJS1L_SC_EEEEEEENS4_39AutoVectorizingCopyWithAssumedAlignmentILi128EEENS4_14SM90_TMA_STOREES23_S25_S25_EEEvvEEEEvNT_6ParamsE)
        /*0008*/ 	.word	0x00000073


	//----- nvinfo : EIATTR_FRAME_SIZE
	.align		4
.L_19:
        /*000c*/ 	.byte	0x04, 0x11
        /*000e*/ 	.short	(.L_21 - .L_20)
	.align		4
.L_20:
        /*0010*/ 	.word	index@($__internal_2_$__cuda_sm10x_tcgen05_guardrail_trap_unallocated_columns_being_dealloced)
        /*0014*/ 	.word	0x00000000


	//----- nvinfo : EIATTR_FRAME_SIZE
	.align		4
.L_21:
        /*0018*/ 	.byte	0x04, 0x11
        /*001a*/ 	.short	(.L_23 - .L_22)
	.align		4
.L_22:
        /*001c*/ 	.word	index@($__internal_1_$__cuda_sm10x_tcgen05_guardrail_trap_phase_invalid_during_alloc)
        /*0020*/ 	.word	0x00000000


	//----- nvinfo : EIATTR_FRAME_SIZE
	.align		4
.L_23:
        /*0024*/ 	.byte	0x04, 0x11
        /*0026*/ 	.short	(.L_25 - .L_24)
	.align		4
.L_24:
        /*0028*/ 	.word	index@($__internal_0_$__cuda_sm10x_tcgen05_guardrail_trap_col_being_dealloced_not_returned_by_alloc)
        /*002c*/ 	.word	0x00000000


	//----- nvinfo : EIATTR_FRAME_SIZE
	.align		4
.L_25:
        /*0030*/ 	.byte	0x04, 0x11
        /*0032*/ 	.short	(.L_27 - .L_26)
	.align		4
.L_26:
        /*0034*/ 	.word	index@(_ZN7cutlass13device_kernelINS_4gemm6kernel13GemmUniversalIN4cute5tupleIJiiiiEEENS1_10collective13CollectiveMmaINS1_35MainloopSm100TmaUmmaWarpSpecializedILi2ELi2ELi4ENS5_IJNS4_1CILi2EEENSA_ILi1EEESC_EEEEENS5_IJNSA_ILi256EEENSA_ILi128EEESF_EEENS_10bfloat16_tENS5_IJlSC_lEEESI_SJ_NS4_8TiledMMAINS4_8MMA_AtomIJNS4_26SM100_MMA_F16BF16_2x1SM_SSISI_SI_fLi256ELi128ELNS4_4UMMA5MajorE0ELSO_0ELNSN_7ScaleInE0ELSP_0EEEEEENS4_6LayoutINS5_IJSC_SC_SC_EEENS5_IJNSA_ILi0EEESU_SU_EEEEENS5_IJNS4_10UnderscoreESX_SX_EEEEENS4_18SM100_TMA_2SM_LOADENS4_14ComposedLayoutINS4_7SwizzleILi3ELi4ELi3EEENS4_18smem_ptr_flag_bitsILi16EEENSS_INS5_IJNSA_ILi8EEENSA_ILi64EEEEEENS5_IJS17_SC_EEEEEEEvNS4_8identityES10_S1B_vS1C_EENS_8epilogue10collective18CollectiveEpilogueINS1E_23Sm100TmaWarpSpecializedILi4ELi2ELi32ELb1ELb0EEEJNS5_IJSG_SG_SF_EEENS5_IJNSS_ISG_SC_EENSS_INSA_ILi32EEESC_EEEEESI_SJ_SI_SJ_NS1E_6fusion15FusionCallbacksIS1I_NS1O_17LinearCombinationISI_fSI_fLNS_15FloatRoundStyleE2EEES1J_S1N_JEEENS4_5SM1004TMEM4LOAD26SM100_TMEM_LOAD_32dp32b32xENS4_13SM90_TMA_LOADENS11_INS12_ILi2ELi4ELi3EEES15_NSS_INS5_IJS16_S1L_EEENS5_IJS1L_SC_EEEEEEENS4_39AutoVectorizingCopyWithAssumedAlignmentILi128EEENS4_14SM90_TMA_STOREES23_S25_S25_EEEvvEEEEvNT_6ParamsE)
        /*0038*/ 	.word	0x00000000


	//----- nvinfo : EIATTR_MIN_STACK_SIZE
	.align		4
.L_27:
        /*003c*/ 	.byte	0x04, 0x12
        /*003e*/ 	.short	(.L_29 - .L_28)
	.align		4
.L_28:
        /*0040*/ 	.word	index@(_ZN7cutlass13device_kernelINS_4gemm6kernel13GemmUniversalIN4cute5tupleIJiiiiEEENS1_10collective13CollectiveMmaINS1_35MainloopSm100TmaUmmaWarpSpecializedILi2ELi2ELi4ENS5_IJNS4_1CILi2EEENSA_ILi1EEESC_EEEEENS5_IJNSA_ILi256EEENSA_ILi128EEESF_EEENS_10bfloat16_tENS5_IJlSC_lEEESI_SJ_NS4_8TiledMMAINS4_8MMA_AtomIJNS4_26SM100_MMA_F16BF16_2x1SM_SSISI_SI_fLi256ELi128ELNS4_4UMMA5MajorE0ELSO_0ELNSN_7ScaleInE0ELSP_0EEEEEENS4_6LayoutINS5_IJSC_SC_SC_EEENS5_IJNSA_ILi0EEESU_SU_EEEEENS5_IJNS4_10UnderscoreESX_SX_EEEEENS4_18SM100_TMA_2SM_LOADENS4_14ComposedLayoutINS4_7SwizzleILi3ELi4ELi3EEENS4_18smem_ptr_flag_bitsILi16EEENSS_INS5_IJNSA_ILi8EEENSA_ILi64EEEEEENS5_IJS17_SC_EEEEEEEvNS4_8identityES10_S1B_vS1C_EENS_8epilogue10collective18CollectiveEpilogueINS1E_23Sm100TmaWarpSpecializedILi4ELi2ELi32ELb1ELb0EEEJNS5_IJSG_SG_SF_EEENS5_IJNSS_ISG_SC_EENSS_INSA_ILi32EEESC_EEEEESI_SJ_SI_SJ_NS1E_6fusion15FusionCallbacksIS1I_NS1O_17LinearCombinationISI_fSI_fLNS_15FloatRoundStyleE2EEES1J_S1N_JEEENS4_5SM1004TMEM4LOAD26SM100_TMEM_LOAD_32dp32b32xENS4_13SM90_TMA_LOADENS11_INS12_ILi2ELi4ELi3EEES15_NSS_INS5_IJS16_S1L_EEENS5_IJS1L_SC_EEEEEEENS4_39AutoVectorizingCopyWithAssumedAlignmentILi128EEENS4_14SM90_TMA_STOREES23_S25_S25_EEEvvEEEEvNT_6ParamsE)
        /*0044*/ 	.word	0x00000000
.L_29:


//--------------------- .nv.compat                --------------------------
	.section	.nv.compat,"",@"SHT_CUDA_COMPAT_INFO"
	.align	4
        /*0000*/ 	.byte	0x02, 0x09, 0x01, 0x00, 0x02, 0x02, 0x02, 0x00, 0x02, 0x05, 0x05, 0x00, 0x03, 0x07, 0x01, 0x01
        /*0010*/ 	.byte	0x02, 0x03, 0x01, 0x00, 0x02, 0x06, 0x01, 0x00, 0x04, 0x0b, 0x08, 0x00, 0x09, 0x00, 0x00, 0x00
        /*0020*/ 	.byte	0x00, 0x00, 0x00, 0x00


//--------------------- .nv.info._ZN7cutlass13device_kernelINS_4gemm6kernel13GemmUniversalIN4cute5tupleIJiiiiEEENS1_10collective13CollectiveMmaINS1_35MainloopSm100TmaUmmaWarpSpecializedILi2ELi2ELi4ENS5_IJNS4_1CILi2EEENSA_ILi1EEESC_EEEEENS5_IJNSA_ILi256EEENSA_ILi128EEESF_EEENS_10bfloat16_tENS5_IJlSC_lEEESI_SJ_NS4_8TiledMMAINS4_8MMA_AtomIJNS4_26SM100_MMA_F16BF16_2x1SM_SSISI_SI_fLi256ELi128ELNS4_4UMMA5MajorE0ELSO_0ELNSN_7ScaleInE0ELSP_0EEEEEENS4_6LayoutINS5_IJSC_SC_SC_EEENS5_IJNSA_ILi0EEESU_SU_EEEEENS5_IJNS4_10UnderscoreESX_SX_EEEEENS4_18SM100_TMA_2SM_LOADENS4_14ComposedLayoutINS4_7SwizzleILi3ELi4ELi3EEENS4_18smem_ptr_flag_bitsILi16EEENSS_INS5_IJNSA_ILi8EEENSA_ILi64EEEEEENS5_IJS17_SC_EEEEEEEvNS4_8identityES10_S1B_vS1C_EENS_8epilogue10collective18CollectiveEpilogueINS1E_23Sm100TmaWarpSpecializedILi4ELi2ELi32ELb1ELb0EEEJNS5_IJSG_SG_SF_EEENS5_IJNSS_ISG_SC_EENSS_INSA_ILi32EEESC_EEEEESI_SJ_SI_SJ_NS1E_6fusion15FusionCallbacksIS1I_NS1O_17LinearCombinationISI_fSI_fLNS_15FloatRoundStyleE2EEES1J_S1N_JEEENS4_5SM1004TMEM4LOAD26SM100_TMEM_LOAD_32dp32b32xENS4_13SM90_TMA_LOADENS11_INS12_ILi2ELi4ELi3EEES15_NSS_INS5_IJS16_S1L_EEENS5_IJS1L_SC_EEEEEEENS4_39AutoVectorizingCopyWithAssumedAlignmentILi128EEENS4_14SM90_TMA_STOREES23_S25_S25_EEEvvEEEEvNT_6ParamsE --------------------------
	.section	.nv.info._ZN7cutlass13device_kernelINS_4gemm6kernel13GemmUniversalIN4cute5tupleIJiiiiEEENS1_10collective13CollectiveMmaINS1_35MainloopSm100TmaUmmaWarpSpecializedILi2ELi2ELi4ENS5_IJNS4_1CILi2EEENSA_ILi1EEESC_EEEEENS5_IJNSA_ILi256EEENSA_ILi128EEESF_EEENS_10bfloat16_tENS5_IJlSC_lEEESI_SJ_NS4_8TiledMMAINS4_8MMA_AtomIJNS4_26SM100_MMA_F16BF16_2x1SM_SSISI_SI_fLi256ELi128ELNS4_4UMMA5MajorE0ELSO_0ELNSN_7ScaleInE0ELSP_0EEEEEENS4_6LayoutINS5_IJSC_SC_SC_EEENS5_IJNSA_ILi0EEESU_SU_EEEEENS5_IJNS4_10UnderscoreESX_SX_EEEEENS4_18SM100_TMA_2SM_LOADENS4_14ComposedLayoutINS4_7SwizzleILi3ELi4ELi3EEENS4_18smem_ptr_flag_bitsILi16EEENSS_INS5_IJNSA_ILi8EEENSA_ILi64EEEEEENS5_IJS17_SC_EEEEEEEvNS4_8identityES10_S1B_vS1C_EENS_8epilogue10collective18CollectiveEpilogueINS1E_23Sm100TmaWarpSpecializedILi4ELi2ELi32ELb1ELb0EEEJNS5_IJSG_SG_SF_EEENS5_IJNSS_ISG_SC_EENSS_INSA_ILi32EEESC_EEEEESI_SJ_SI_SJ_NS1E_6fusion15FusionCallbacksIS1I_NS1O_17LinearCombinationISI_fSI_fLNS_15FloatRoundStyleE2EEES1J_S1N_JEEENS4_5SM1004TMEM4LOAD26SM100_TMEM_LOAD_32dp32b32xENS4_13SM90_TMA_LOADENS11_INS12_ILi2ELi4ELi3EEES15_NSS_INS5_IJS16_S1L_EEENS5_IJS1L_SC_EEEEEEENS4_39AutoVectorizingCopyWithAssumedAlignmentILi128EEENS4_14SM90_TMA_STOREES23_S25_S25_EEEvvEEEEvNT_6ParamsE,"",@"SHT_CUDA_INFO"
	.sectionflags	@""
	.align	4


	//----- nvinfo : EIATTR_CUDA_API_VERSION
	.align		4
        /*0000*/ 	.byte	0x04, 0x37
        /*0002*/ 	.short	(.L_31 - .L_30)
.L_30:
        /*0004*/ 	.word	0x00000082


	//----- nvinfo : EIATTR_KPARAM_INFO
	.align		4
.L_31:
        /*0008*/ 	.byte	0x04, 0x17
        /*000a*/ 	.short	(.L_33 - .L_32)
.L_32:
        /*000c*/ 	.word	0x00000000
        /*0010*/ 	.short	0x0000
        /*0012*/ 	.short	0x0000
        /*0014*/ 	.byte	0x00, 0xf0, 0x01, 0x20


	//----- nvinfo : EIATTR_AT_ENTRY_FRAGMENTS
	.align		4
.L_33:
        /*0018*/ 	.byte	0x04, 0x4f
        /*001a*/ 	.short	(.L_35 - .L_34)


	//   ....[0]....
.L_34:
        /*001c*/ 	.word	0x00000007


	//----- nvinfo : EIATTR_RESERVED_SMEM_USED
	.align		4
.L_35:
        /*0020*/ 	.byte	0x01, 0x41
	.zero		2


	//----- nvinfo : EIATTR_SPARSE_MMA_MASK
	.align		4
        /*0024*/ 	.byte	0x03, 0x50
        /*0026*/ 	.short	0x0000


	//----- nvinfo : EIATTR_TCGEN05_2CTA_USED
	.align		4
        /*0028*/ 	.byte	0x01, 0x52
	.zero		2


	//----- nvinfo : EIATTR_MAXREG_COUNT
	.align		4
        /*002c*/ 	.byte	0x03, 0x1b
        /*002e*/ 	.short	0x00ff


	//----- nvinfo : EIATTR_NUM_BARRIERS
	.align		4
        /*0030*/ 	.byte	0x02, 0x4c
        /*0032*/ 	.byte	0x07
	.zero		1


	//----- nvinfo : EIATTR_EXTERNS
	.align		4
        /*0034*/ 	.byte	0x04, 0x0f
        /*0036*/ 	.short	(.L_37 - .L_36)


	//   ....[0]....
	.align		4
.L_36:
        /*0038*/ 	.word	index@(__assertfail)


	//----- nvinfo : EIATTR_MERCURY_ISA_VERSION
	.align		4
.L_37:
        /*003c*/ 	.byte	0x03, 0x5f
        /*003e*/ 	.short	0x0101


	//----- nvinfo : EIATTR_INT_WARP_WIDE_INSTR_OFFSETS
	.align		4
        /*0040*/ 	.byte	0x04, 0x31
        /*0042*/ 	.short	(.L_39 - .L_38)


	//   ....[0]....
.L_38:
        /*0044*/ 	.word	0x00000d00


	//   ....[1]....
        /*0048*/ 	.word	0x00000da0


	//   ....[2]....
        /*004c*/ 	.word	0x000025a0


	//   ....[3]....
        /*0050*/ 	.word	0x00004930


	//   ....[4]....
        /*0054*/ 	.word	0x00004960


	//   ....[5]....
        /*0058*/ 	.word	0x00004980


	//   ....[6]....
        /*005c*/ 	.word	0x000052c0


	//   ....[7]....
        /*0060*/ 	.word	0x00005320


	//   ....[8]....
        /*0064*/ 	.word	0x00005410


	//   ....[9]....
        /*0068*/ 	.word	0x00005480


	//   ....[10]....
        /*006c*/ 	.word	0x00005590


	//   ....[11]....
        /*0070*/ 	.word	0x00005620


	//   ....[12]....
        /*0074*/ 	.word	0x000057f0


	//   ....[13]....
        /*0078*/ 	.word	0x000058a0


	//----- nvinfo : EIATTR_COOP_GROUP_MASK_REGIDS
	.align		4
.L_39:
        /*007c*/ 	.byte	0x04, 0x29
        /*007e*/ 	.short	(.L_41 - .L_40)


	//   ....[0]....
.L_40:
        /*0080*/ 	.word	0xffffffff


	//   ....[1]....
        /*0084*/ 	.word	0xffffffff


	//   ....[2]....
        /*0088*/ 	.word	0xffffffff


	//   ....[3]....
        /*008c*/ 	.word	0xffffffff


	//   ....[4]....
        /*0090*/ 	.word	0xffffffff


	//   ....[5]....
        /*0094*/ 	.word	0xffffffff


	//   ....[6]....
        /*0098*/ 	.word	0xffffffff


	//   ....[7]....
        /*009c*/ 	.word	0xffffffff


	//   ....[8]....
        /*00a0*/ 	.word	0xffffffff


	//   ....[9]....
        /*00a4*/ 	.word	0xffffffff


	//   ....[10]....
        /*00a8*/ 	.word	0xffffffff


	//   ....[11]....
        /*00ac*/ 	.word	0xffffffff


	//   ....[12]....
        /*00b0*/ 	.word	0xffffffff


	//   ....[13]....
        /*00b4*/ 	.word	0xffffffff


	//----- nvinfo : EIATTR_COOP_GROUP_INSTR_OFFSETS
	.align		4
.L_41:
        /*00b8*/ 	.byte	0x04, 0x28
        /*00ba*/ 	.short	(.L_43 - .L_42)


	//   ....[0]....
.L_42:
        /*00bc*/ 	.word	0x000000e0


	//   ....[1]....
        /*00c0*/ 	.word	0x00000520


	//   ....[2]....
        /*00c4*/ 	.word	0x00000670


	//   ....[3]....
        /*00c8*/ 	.word	0x00000800


	//   ....[4]....
        /*00cc*/ 	.word	0x000008f0


	//   ....[5]....
        /*00d0*/ 	.word	0x00000a50


	//   ....[6]....
        /*00d4*/ 	.word	0x00000be0


	//   ....[7]....
        /*00d8*/ 	.word	0x00000e20


	//   ....[8]....
        /*00dc*/ 	.word	0x00002480


	//   ....[9]....
        /*00e0*/ 	.word	0x00003140


	//   ....[10]....
        /*00e4*/ 	.word	0x00003650


	//   ....[11]....
        /*00e8*/ 	.word	0x000038f0


	//   ....[12]....
        /*00ec*/ 	.word	0x00004820


	//   ....[13]....
        /*00f0*/ 	.word	0x00004a40


	//----- nvinfo : EIATTR_VRC_CTA_INIT_COUNT
	.align		4
.L_43:
        /*00f4*/ 	.byte	0x02, 0x4a
        /*00f6*/ 	.byte	0x80
	.zero		1


	//----- nvinfo : EIATTR_SYSCALL_OFFSETS
	.align		4
        /*00f8*/ 	.byte	0x04, 0x46
        /*00fa*/ 	.short	(.L_45 - .L_44)


	//   ....[0]....
.L_44:
        /*00fc*/ 	.word	0x000063d0


	//   ....[1]....
        /*0100*/ 	.word	0x000064c0


	//   ....[2]....
        /*0104*/ 	.word	0x00006c30


	//   ....[3]....
        /*0108*/ 	.word	0x000078b0


	//   ....[4]....
        /*010c*/ 	.word	0x00008500


	//   ....[5]....
        /*0110*/ 	.word	0x00009150


	//----- nvinfo : EIATTR_MBARRIER_INSTR_OFFSETS
	.align		4
.L_45:
        /*0114*/ 	.byte	0x04, 0x39
        /*0116*/ 	.short	(.L_47 - .L_46)


	//   ....[0]....
.L_46:
        /*0118*/ 	.word	0x00000620
        /*011c*/ 	.word	0x000000ff
        /*0120*/ 	.word	0x00000000
        /*0124*/ 	.short	0x0100
        /*0126*/ 	.byte	0x04
	.zero		1


	//   ....[1]....
        /*0128*/ 	.word	0x00000630
        /*012c*/ 	.word	0x000000ff
        /*0130*/ 	.word	0x00000010
        /*0134*/ 	.short	0x0100
        /*0136*/ 	.byte	0x04
	.zero		1


	//   ....[2]....
        /*0138*/ 	.word	0x00000640
        /*013c*/ 	.word	0x000000ff
        /*0140*/ 	.word	0x00000008
        /*0144*/ 	.short	0x0100
        /*0146*/ 	.byte	0x04
	.zero		1


	//   ....[3]....
        /*0148*/ 	.word	0x00000650
        /*014c*/ 	.word	0x000000ff
        /*0150*/ 	.word	0x00000018
        /*0154*/ 	.short	0x0100
        /*0156*/ 	.byte	0x04
	.zero		1


	//   ....[4]....
        /*0158*/ 	.word	0x00000770
        /*015c*/ 	.word	0x000000ff
        /*0160*/ 	.word	0x00000020
        /*0164*/ 	.short	0x0100
        /*0166*/ 	.byte	0x04
	.zero		1


	//   ....[5]....
        /*0168*/ 	.word	0x00000780
        /*016c*/ 	.word	0x000000ff
        /*0170*/ 	.word	0x00000040
        /*0174*/ 	.short	0x0100
        /*0176*/ 	.byte	0x04
	.zero		1


	//   ....[6]....
        /*0178*/ 	.word	0x00000790
        /*017c*/ 	.word	0x000000ff
        /*0180*/ 	.word	0x00000028
        /*0184*/ 	.short	0x0100
        /*0186*/ 	.byte	0x04
	.zero		1


	//   ....[7]....
        /*0188*/ 	.word	0x000007a0
        /*018c*/ 	.word	0x000000ff
        /*0190*/ 	.word	0x00000048
        /*0194*/ 	.short	0x0100
        /*0196*/ 	.byte	0x04
	.zero		1


	//   ....[8]....
        /*0198*/ 	.word	0x000007b0
        /*019c*/ 	.word	0x000000ff
        /*01a0*/ 	.word	0x00000030
        /*01a4*/ 	.short	0x0100
        /*01a6*/ 	.byte	0x04
	.zero		1


	//   ....[9]....
        /*01a8*/ 	.word	0x000007c0
        /*01ac*/ 	.word	0x000000ff
        /*01b0*/ 	.word	0x00000050
        /*01b4*/ 	.short	0x0100
        /*01b6*/ 	.byte	0x04
	.zero		1


	//   ....[10]....
        /*01b8*/ 	.word	0x000007d0
        /*01bc*/ 	.word	0x000000ff
        /*01c0*/ 	.word	0x00000038
        /*01c4*/ 	.short	0x0100
        /*01c6*/ 	.byte	0x04
	.zero		1


	//   ....[11]....
        /*01c8*/ 	.word	0x000007e0
        /*01cc*/ 	.word	0x000000ff
        /*01d0*/ 	.word	0x00000058
        /*01d4*/ 	.short	0x0100
        /*01d6*/ 	.byte	0x04
	.zero		1


	//   ....[12]....
        /*01d8*/ 	.word	0x000008c0
        /*01dc*/ 	.word	0x000000ff
        /*01e0*/ 	.word	0x00000060
        /*01e4*/ 	.short	0x0100
        /*01e6*/ 	.byte	0x06
	.zero		1


	//   ....[13]....
        /*01e8*/ 	.word	0x000008d0
        /*01ec*/ 	.word	0x000000ff
        /*01f0*/ 	.word	0x00000068
        /*01f4*/ 	.short	0x0100
        /*01f6*/ 	.byte	0x06
	.zero		1


	//   ....[14]....
        /*01f8*/ 	.word	0x00000a00
        /*01fc*/ 	.word	0x000000ff
        /*0200*/ 	.word	0x00000070
        /*0204*/ 	.short	0x0100
        /*0206*/ 	.byte	0x06
	.zero		1


	//   ....[15]....
        /*0208*/ 	.word	0x00000a10
        /*020c*/ 	.word	0x000000ff
        /*0210*/ 	.word	0x00000080
        /*0214*/ 	.short	0x0100
        /*0216*/ 	.byte	0x06
	.zero		1


	//   ....[16]....
        /*0218*/ 	.word	0x00000a20
        /*021c*/ 	.word	0x000000ff
        /*0220*/ 	.word	0x00000078
        /*0224*/ 	.short	0x0100
        /*0226*/ 	.byte	0x06
	.zero		1


	//   ....[17]....
        /*0228*/ 	.word	0x00000a30
        /*022c*/ 	.word	0x000000ff
        /*0230*/ 	.word	0x00000088
        /*0234*/ 	.short	0x0100
        /*0236*/ 	.byte	0x06
	.zero		1


	//   ....[18]....
        /*0238*/ 	.word	0x00000b50
        /*023c*/ 	.word	0x000000ff
        /*0240*/ 	.word	0x00000090
        /*0244*/ 	.short	0x0100
        /*0246*/ 	.byte	0x04
	.zero		1


	//   ....[19]....
        /*0248*/ 	.word	0x00000b60
        /*024c*/ 	.word	0x000000ff
        /*0250*/ 	.word	0x000000b0
        /*0254*/ 	.short	0x0100
        /*0256*/ 	.byte	0x04
	.zero		1


	//   ....[20]....
        /*0258*/ 	.word	0x00000b70
        /*025c*/ 	.word	0x000000ff
        /*0260*/ 	.word	0x00000098
        /*0264*/ 	.short	0x0100
        /*0266*/ 	.byte	0x04
	.zero		1


	//   ....[21]....
        /*0268*/ 	.word	0x00000b80
        /*026c*/ 	.word	0x000000ff
        /*0270*/ 	.word	0x000000b8
        /*0274*/ 	.short	0x0100
        /*0276*/ 	.byte	0x04
	.zero		1


	//   ....[22]....
        /*0278*/ 	.word	0x00000b90
        /*027c*/ 	.word	0x000000ff
        /*0280*/ 	.word	0x000000a0
        /*0284*/ 	.short	0x0100
        /*0286*/ 	.byte	0x04
	.zero		1


	//   ....[23]....
        /*0288*/ 	.word	0x00000ba0
        /*028c*/ 	.word	0x000000ff
        /*0290*/ 	.word	0x000000c0
        /*0294*/ 	.short	0x0100
        /*0296*/ 	.byte	0x04
	.zero		1


	//   ....[24]....
        /*0298*/ 	.word	0x00000bb0
        /*029c*/ 	.word	0x000000ff
        /*02a0*/ 	.word	0x000000a8
        /*02a4*/ 	.short	0x0100
        /*02a6*/ 	.byte	0x04
	.zero		1


	//   ....[25]....
        /*02a8*/ 	.word	0x00000bc0
        /*02ac*/ 	.word	0x000000ff
        /*02b0*/ 	.word	0x000000c8
        /*02b4*/ 	.short	0x0100
        /*02b6*/ 	.byte	0x04
	.zero		1


	//   ....[26]....
        /*02b8*/ 	.word	0x00000cb0
        /*02bc*/ 	.word	0x000000ff
        /*02c0*/ 	.word	0x000000d0
        /*02c4*/ 	.short	0x0100
        /*02c6*/ 	.byte	0x04
	.zero		1


	//   ....[27]....
        /*02c8*/ 	.word	0x00000cc0
        /*02cc*/ 	.word	0x000000ff
        /*02d0*/ 	.word	0x000000e0
        /*02d4*/ 	.short	0x0100
        /*02d6*/ 	.byte	0x04
	.zero		1


	//   ....[28]....
        /*02d8*/ 	.word	0x00000cd0
        /*02dc*/ 	.word	0x000000ff
        /*02e0*/ 	.word	0x000000d8
        /*02e4*/ 	.short	0x0100
        /*02e6*/ 	.byte	0x04
	.zero		1


	//   ....[29]....
        /*02e8*/ 	.word	0x00000ce0
        /*02ec*/ 	.word	0x000000ff
        /*02f0*/ 	.word	0x000000e8
        /*02f4*/ 	.short	0x0100
        /*02f6*/ 	.byte	0x04
	.zero		1


	//   ....[30]....
        /*02f8*/ 	.word	0x00000dd0
        /*02fc*/ 	.word	0x000000ff
        /*0300*/ 	.word	0x000000f0
        /*0304*/ 	.short	0x0100
        /*0306*/ 	.byte	0x06
	.zero		1


	//   ....[31]....
        /*0308*/ 	.word	0x000017e0
        /*030c*/ 	.word	0x00000002
        /*0310*/ 	.word	0x000000e0
        /*0314*/ 	.short	0x010a
        /*0316*/ 	.byte	0xff
	.zero		1


	//   ....[32]....
        /*0318*/ 	.word	0x00001810
        /*031c*/ 	.word	0x00000002
        /*0320*/ 	.word	0x000000d0
        /*0324*/ 	.short	0x0101
        /*0326*/ 	.byte	0xff
	.zero		1


	//   ....[33]....
        /*0328*/ 	.word	0x000018f0
        /*032c*/ 	.word	0x000000ff
        /*0330*/ 	.word	0x00000010
        /*0334*/ 	.short	0x010a
        /*0336*/ 	.byte	0x04
	.zero		1


	//   ....[34]....
        /*0338*/ 	.word	0x000019e0
        /*033c*/ 	.word	0x000000ff
        /*0340*/ 	.word	0x00000010
        /*0344*/ 	.short	0x010a
        /*0346*/ 	.byte	0x07
	.zero		1


	//   ....[35]....
        /*0348*/ 	.word	0x00001b40
        /*034c*/ 	.word	0x000000ff
        /*0350*/ 	.word	0x00000010
        /*0354*/ 	.short	0x010a
        /*0356*/ 	.byte	0x04
	.zero		1


	//   ....[36]....
        /*0358*/ 	.word	0x00001ef0
        /*035c*/ 	.word	0x000000ff
        /*0360*/ 	.word	0x00000068
        /*0364*/ 	.short	0x0101
        /*0366*/ 	.byte	0x15
	.zero		1


	//   ....[37]....
        /*0368*/ 	.word	0x00001f10
        /*036c*/ 	.word	0x000000ff
        /*0370*/ 	.word	0x00000010
        /*0374*/ 	.short	0x010a
        /*0376*/ 	.byte	0x04
	.zero		1


	//   ....[38]....
        /*0378*/ 	.word	0x00001f90
        /*037c*/ 	.word	0x000000ff
        /*0380*/ 	.word	0x00000010
        /*0384*/ 	.short	0x010a
        /*0386*/ 	.byte	0x07
	.zero		1


	//   ....[39]....
        /*0388*/ 	.word	0x000020d0
        /*038c*/ 	.word	0x000000ff
        /*0390*/ 	.word	0x00000010
        /*0394*/ 	.short	0x010a
        /*0396*/ 	.byte	0x04
	.zero		1


	//   ....[40]....
        /*0398*/ 	.word	0x000024b0
        /*039c*/ 	.word	0x00000002
        /*03a0*/ 	.word	0x00000070
        /*03a4*/ 	.short	0x010a
        /*03a6*/ 	.byte	0xff
	.zero		1


	//   ....[41]....
        /*03a8*/ 	.word	0x00002570
        /*03ac*/ 	.word	0x00000002
        /*03b0*/ 	.word	0x00000000
        /*03b4*/ 	.short	0x0101
        /*03b6*/ 	.byte	0xff
	.zero		1


	//   ....[42]....
        /*03b8*/ 	.word	0x00002ad0
        /*03bc*/ 	.word	0x000000ff
        /*03c0*/ 	.word	0x00000000
        /*03c4*/ 	.short	0x010a
        /*03c6*/ 	.byte	0x04
	.zero		1


	//   ....[43]....
        /*03c8*/ 	.word	0x00002b70
        /*03cc*/ 	.word	0x00000000
        /*03d0*/ 	.word	0x00000000
        /*03d4*/ 	.short	0x010a
        /*03d6*/ 	.byte	0xff
	.zero		1


	//   ....[44]....
        /*03d8*/ 	.word	0x00002ca0
        /*03dc*/ 	.word	0x00000000
        /*03e0*/ 	.word	0x000000d0
        /*03e4*/ 	.short	0x010a
        /*03e6*/ 	.byte	0xff
	.zero		1


	//   ....[45]....
        /*03e8*/ 	.word	0x00002d10
        /*03ec*/ 	.word	0x00000000
        /*03f0*/ 	.word	0x00000000
        /*03f4*/ 	.short	0x0101
        /*03f6*/ 	.byte	0xff
	.zero		1


	//   ....[46]....
        /*03f8*/ 	.word	0x00002d30
        /*03fc*/ 	.word	0x000000ff
        /*0400*/ 	.word	0x00000080
        /*0404*/ 	.short	0x010a
        /*0406*/ 	.byte	0x04
	.zero		1


	//   ....[47]....
        /*0408*/ 	.word	0x00002e50
        /*040c*/ 	.word	0x00000000
        /*0410*/ 	.word	0x00000070
        /*0414*/ 	.short	0x010a
        /*0416*/ 	.byte	0xff
	.zero		1


	//   ....[48]....
        /*0418*/ 	.word	0x00002f50
        /*041c*/ 	.word	0x00000000
        /*0420*/ 	.word	0x00000000
        /*0424*/ 	.short	0x0101
        /*0426*/ 	.byte	0xff
	.zero		1


	//   ....[49]....
        /*0428*/ 	.word	0x00002fe0
        /*042c*/ 	.word	0x000000ff
        /*0430*/ 	.word	0x00000080
        /*0434*/ 	.short	0x0106
        /*0436*/ 	.byte	0x04
	.zero		1


	//   ....[50]....
        /*0438*/ 	.word	0x00003000
        /*043c*/ 	.word	0x000000ff
        /*0440*/ 	.word	0x00000080
        /*0444*/ 	.short	0x010a
        /*0446*/ 	.byte	0x04
	.zero		1


	//   ....[51]....
        /*0448*/ 	.word	0x00003090
        /*044c*/ 	.word	0x000000ff
        /*0450*/ 	.word	0x00000080
        /*0454*/ 	.short	0x0106
        /*0456*/ 	.byte	0x07
	.zero		1


	//   ....[52]....
        /*0458*/ 	.word	0x000030d0
        /*045c*/ 	.word	0x00000000
        /*0460*/ 	.word	0x00000080
        /*0464*/ 	.short	0x010a
        /*0466*/ 	.byte	0xff
	.zero		1


	//   ....[53]....
        /*0468*/ 	.word	0x00003330
        /*046c*/ 	.word	0x000000ff
        /*0470*/ 	.word	0x00000008
        /*0474*/ 	.short	0x010a
        /*0476*/ 	.byte	0x05
	.zero		1


	//   ....[54]....
        /*0478*/ 	.word	0x00003350
        /*047c*/ 	.word	0x000000ff
        /*0480*/ 	.word	0x00000008
        /*0484*/ 	.short	0x010a
        /*0486*/ 	.byte	0x05
	.zero		1


	//   ....[55]....
        /*0488*/ 	.word	0x000034f0
        /*048c*/ 	.word	0x000000ff
        /*0490*/ 	.word	0x00000008
        /*0494*/ 	.short	0x010a
        /*0496*/ 	.byte	0x05
	.zero		1


	//   ....[56]....
        /*0498*/ 	.word	0x00003510
        /*049c*/ 	.word	0x000000ff
        /*04a0*/ 	.word	0x00000008
        /*04a4*/ 	.short	0x010a
        /*04a6*/ 	.byte	0x05
	.zero		1


	//   ....[57]....
        /*04a8*/ 	.word	0x000035e0
        /*04ac*/ 	.word	0x000000ff
        /*04b0*/ 	.word	0x00000000
        /*04b4*/ 	.short	0x0101
        /*04b6*/ 	.byte	0x04
	.zero		1


	//   ....[58]....
        /*04b8*/ 	.word	0x000039a0
        /*04bc*/ 	.word	0x00000000
        /*04c0*/ 	.word	0x00000070
        /*04c4*/ 	.short	0x010a
        /*04c6*/ 	.byte	0xff
	.zero		1


	//   ....[59]....
        /*04c8*/ 	.word	0x00003a60
        /*04cc*/ 	.word	0x00000000
        /*04d0*/ 	.word	0x00000000
        /*04d4*/ 	.short	0x0101
        /*04d6*/ 	.byte	0xff
	.zero		1


	//   ....[60]....
        /*04d8*/ 	.word	0x00003b50
        /*04dc*/ 	.word	0x000000ff
        /*04e0*/ 	.word	0x00000000
        /*04e4*/ 	.short	0x010a
        /*04e6*/ 	.byte	0x04
	.zero		1


	//   ....[61]....
        /*04e8*/ 	.word	0x00003b60
        /*04ec*/ 	.word	0x000000ff
        /*04f0*/ 	.word	0x000000b0
        /*04f4*/ 	.short	0x010a
        /*04f6*/ 	.byte	0x07
	.zero		1


	//   ....[62]....
        /*04f8*/ 	.word	0x00003c20
        /*04fc*/ 	.word	0x000000ff
        /*0500*/ 	.word	0x00000000
        /*0504*/ 	.short	0x010a
        /*0506*/ 	.byte	0x05
	.zero		1


	//   ....[63]....
        /*0508*/ 	.word	0x00003d70
        /*050c*/ 	.word	0x000000ff
        /*0510*/ 	.word	0x00000000
        /*0514*/ 	.short	0x010a
        /*0516*/ 	.byte	0x07
	.zero		1


	//   ....[64]....
        /*0518*/ 	.word	0x000044e0
        /*051c*/ 	.word	0x000000ff
        /*0520*/ 	.word	0x00000000
        /*0524*/ 	.short	0x010a
        /*0526*/ 	.byte	0x04
	.zero		1


	//   ....[65]....
        /*0528*/ 	.word	0x00004580
        /*052c*/ 	.word	0x000000ff
        /*0530*/ 	.word	0x00000000
        /*0534*/ 	.short	0x010a
        /*0536*/ 	.byte	0x05
	.zero		1


	//   ....[66]....
        /*0538*/ 	.word	0x00004610
        /*053c*/ 	.word	0x000000ff
        /*0540*/ 	.word	0x00000000
        /*0544*/ 	.short	0x010a
        /*0546*/ 	.byte	0x05
	.zero		1


	//   ....[67]....
        /*0548*/ 	.word	0x000046b0
        /*054c*/ 	.word	0x00000000
        /*0550*/ 	.word	0x00000000
        /*0554*/ 	.short	0x010a
        /*0556*/ 	.byte	0xff
	.zero		1


	//   ....[68]....
        /*0558*/ 	.word	0x000046f0
        /*055c*/ 	.word	0x00000000
        /*0560*/ 	.word	0x00000000
        /*0564*/ 	.short	0x010a
        /*0566*/ 	.byte	0xff
	.zero		1


	//   ....[69]....
        /*0568*/ 	.word	0x00004770
        /*056c*/ 	.word	0x000000ff
        /*0570*/ 	.word	0x00000000
        /*0574*/ 	.short	0x0101
        /*0576*/ 	.byte	0x04
	.zero		1


	//   ....[70]....
        /*0578*/ 	.word	0x000047b0
        /*057c*/ 	.word	0x000000ff
        /*0580*/ 	.word	0x000000f0
        /*0584*/ 	.short	0x010a
        /*0586*/ 	.byte	0x3e
	.zero		1


	//   ....[71]....
        /*0588*/ 	.word	0x00004810
        /*058c*/ 	.word	0x000000ff
        /*0590*/ 	.word	0x00000000
        /*0594*/ 	.short	0x0101
        /*0596*/ 	.byte	0x04
	.zero		1


	//   ....[72]....
        /*0598*/ 	.word	0x00004c70
        /*059c*/ 	.word	0x00000000
        /*05a0*/ 	.word	0x00000070
        /*05a4*/ 	.short	0x010a
        /*05a6*/ 	.byte	0xff
	.zero		1


	//   ....[73]....
        /*05a8*/ 	.word	0x00004d30
        /*05ac*/ 	.word	0x00000000
        /*05b0*/ 	.word	0x00000000
        /*05b4*/ 	.short	0x0101
        /*05b6*/ 	.byte	0xff
	.zero		1


	//   ....[74]....
        /*05b8*/ 	.word	0x00005050
        /*05bc*/ 	.word	0x000000ff
        /*05c0*/ 	.word	0x00000068
        /*05c4*/ 	.short	0x010a
        /*05c6*/ 	.byte	0x04
	.zero		1


	//   ....[75]....
        /*05c8*/ 	.word	0x00005240
        /*05cc*/ 	.word	0x000000ff
        /*05d0*/ 	.word	0x00000040
        /*05d4*/ 	.short	0x010a
        /*05d6*/ 	.byte	0x04
	.zero		1


	//   ....[76]....
        /*05d8*/ 	.word	0x000053c0
        /*05dc*/ 	.word	0x000000ff
        /*05e0*/ 	.word	0x00000020
        /*05e4*/ 	.short	0x010b
        /*05e6*/ 	.byte	0x04
	.zero		1


	//   ....[77]....
        /*05e8*/ 	.word	0x000053d0
        /*05ec*/ 	.word	0x000000ff
        /*05f0*/ 	.word	0x00000000
        /*05f4*/ 	.short	0x0101
        /*05f6*/ 	.byte	0x05
	.zero		1


	//   ....[78]....
        /*05f8*/ 	.word	0x000053e0
        /*05fc*/ 	.word	0x000000ff
        /*0600*/ 	.word	0x00000048
        /*0604*/ 	.short	0x010a
        /*0606*/ 	.byte	0x04
	.zero		1


	//   ....[79]....
        /*0608*/ 	.word	0x00005530
        /*060c*/ 	.word	0x000000ff
        /*0610*/ 	.word	0x00000028
        /*0614*/ 	.short	0x010b
        /*0616*/ 	.byte	0x04
	.zero		1


	//   ....[80]....
        /*0618*/ 	.word	0x00005540
        /*061c*/ 	.word	0x000000ff
        /*0620*/ 	.word	0x00000000
        /*0624*/ 	.short	0x0101
        /*0626*/ 	.byte	0x05
	.zero		1


	//   ....[81]....
        /*0628*/ 	.word	0x00005550
        /*062c*/ 	.word	0x000000ff
        /*0630*/ 	.word	0x00000050
        /*0634*/ 	.short	0x010a
        /*0636*/ 	.byte	0x04
	.zero		1


	//   ....[82]....
        /*0638*/ 	.word	0x000056d0
        /*063c*/ 	.word	0x000000ff
        /*0640*/ 	.word	0x00000030
        /*0644*/ 	.short	0x010b
        /*0646*/ 	.byte	0x04
	.zero		1


	//   ....[83]....
        /*0648*/ 	.word	0x00005710
        /*064c*/ 	.word	0x000000ff
        /*0650*/ 	.word	0x00000000
        /*0654*/ 	.short	0x0101
        /*0656*/ 	.byte	0x05
	.zero		1


	//   ....[84]....
        /*0658*/ 	.word	0x00005750
        /*065c*/ 	.word	0x000000ff
        /*0660*/ 	.word	0x00000058
        /*0664*/ 	.short	0x010a
        /*0666*/ 	.byte	0x04
	.zero		1


	//   ....[85]....
        /*0668*/ 	.word	0x00005990
        /*066c*/ 	.word	0x000000ff
        /*0670*/ 	.word	0x00000038
        /*0674*/ 	.short	0x010b
        /*0676*/ 	.byte	0x04
	.zero		1


	//   ....[86]....
        /*0678*/ 	.word	0x000059b0
        /*067c*/ 	.word	0x000000ff
        /*0680*/ 	.word	0x00000000
        /*0684*/ 	.short	0x0101
        /*0686*/ 	.byte	0x0d
	.zero		1


	//   ....[87]....
        /*0688*/ 	.word	0x000059e0
        /*068c*/ 	.word	0x000000ff
        /*0690*/ 	.word	0x00000040
        /*0694*/ 	.short	0x010a
        /*0696*/ 	.byte	0x04
	.zero		1


	//   ....[88]....
        /*0698*/ 	.word	0x00005a00
        /*069c*/ 	.word	0x000000ff
        /*06a0*/ 	.word	0x00000048
        /*06a4*/ 	.short	0x010a
        /*06a6*/ 	.byte	0x04
	.zero		1


	//   ....[89]....
        /*06a8*/ 	.word	0x00005a20
        /*06ac*/ 	.word	0x000000ff
        /*06b0*/ 	.word	0x00000050
        /*06b4*/ 	.short	0x010a
        /*06b6*/ 	.byte	0x04
	.zero		1


	//   ....[90]....
        /*06b8*/ 	.word	0x00005a60
        /*06bc*/ 	.word	0x00000000
        /*06c0*/ 	.word	0x00000058
        /*06c4*/ 	.short	0x010a
        /*06c6*/ 	.byte	0xff
	.zero		1


	//   ....[91]....
        /*06c8*/ 	.word	0x00005d90
        /*06cc*/ 	.word	0x00000000
        /*06d0*/ 	.word	0x00000070
        /*06d4*/ 	.short	0x010a
        /*06d6*/ 	.byte	0xff
	.zero		1


	//   ....[92]....
        /*06d8*/ 	.word	0x00005ea0
        /*06dc*/ 	.word	0x00000000
        /*06e0*/ 	.word	0x00000000
        /*06e4*/ 	.short	0x0101
        /*06e6*/ 	.byte	0xff
	.zero		1


	//   ....[93]....
        /*06e8*/ 	.word	0x000068f0
        /*06ec*/ 	.word	0x000000ff
        /*06f0*/ 	.word	0x00000020
        /*06f4*/ 	.short	0x010a
        /*06f6*/ 	.byte	0x24
	.zero		1


	//   ....[94]....
        /*06f8*/ 	.word	0x00006930
        /*06fc*/ 	.word	0x00000070
        /*0700*/ 	.word	0x00000090
        /*0704*/ 	.short	0x010a
        /*0706*/ 	.byte	0xff
	.zero		1


	//   ....[95]....
        /*0708*/ 	.word	0x00006a20
        /*070c*/ 	.word	0x000000ff
        /*0710*/ 	.word	0x00000020
        /*0714*/ 	.short	0x010a
        /*0716*/ 	.byte	0x24
	.zero		1


	//   ....[96]....
        /*0718*/ 	.word	0x00006b10
        /*071c*/ 	.word	0x00000070
        /*0720*/ 	.word	0x00000090
        /*0724*/ 	.short	0x010a
        /*0726*/ 	.byte	0xff
	.zero		1


	//   ....[97]....
        /*0728*/ 	.word	0x000075e0
        /*072c*/ 	.word	0x00000000
        /*0730*/ 	.word	0x00000000
        /*0734*/ 	.short	0x0101
        /*0736*/ 	.byte	0xff
	.zero		1


	//   ....[98]....
        /*0738*/ 	.word	0x000075f0
        /*073c*/ 	.word	0x00000002
        /*0740*/ 	.word	0x00000020
        /*0744*/ 	.short	0x010a
        /*0746*/ 	.byte	0xff
	.zero		1


	//   ....[99]....
        /*0748*/ 	.word	0x000076d0
        /*074c*/ 	.word	0x00000002
        /*0750*/ 	.word	0x00000020
        /*0754*/ 	.short	0x010a
        /*0756*/ 	.byte	0xff
	.zero		1


	//   ....[100]....
        /*0758*/ 	.word	0x00008230
        /*075c*/ 	.word	0x0000003f
        /*0760*/ 	.word	0x00000000
        /*0764*/ 	.short	0x0101
        /*0766*/ 	.byte	0xff
	.zero		1


	//   ....[101]....
        /*0768*/ 	.word	0x00008250
        /*076c*/ 	.word	0x00000000
        /*0770*/ 	.word	0x00000020
        /*0774*/ 	.short	0x010a
        /*0776*/ 	.byte	0xff
	.zero		1


	//   ....[102]....
        /*0778*/ 	.word	0x00008320
        /*077c*/ 	.word	0x00000000
        /*0780*/ 	.word	0x00000020
        /*0784*/ 	.short	0x010a
        /*0786*/ 	.byte	0xff
	.zero		1


	//   ....[103]....
        /*0788*/ 	.word	0x00008e80
        /*078c*/ 	.word	0x0000003f
        /*0790*/ 	.word	0x00000000
        /*0794*/ 	.short	0x0101
        /*0796*/ 	.byte	0xff
	.zero		1


	//   ....[104]....
        /*0798*/ 	.word	0x00008ea0
        /*079c*/ 	.word	0x00000000
        /*07a0*/ 	.word	0x00000020
        /*07a4*/ 	.short	0x010a
        /*07a6*/ 	.byte	0xff
	.zero		1


	//   ....[105]....
        /*07a8*/ 	.word	0x00008f70
        /*07ac*/ 	.word	0x00000000
        /*07b0*/ 	.word	0x00000020
        /*07b4*/ 	.short	0x010a
        /*07b6*/ 	.byte	0xff
	.zero		1


	//   ....[106]....
        /*07b8*/ 	.word	0x00009360
        /*07bc*/ 	.word	0x00000070
        /*07c0*/ 	.word	0x00000000
        /*07c4*/ 	.short	0x0101
        /*07c6*/ 	.byte	0xff
	.zero		1


	//   ....[107]....
        /*07c8*/ 	.word	0x00009b20
        /*07cc*/ 	.word	0x00000000
        /*07d0*/ 	.word	0x00000000
        /*07d4*/ 	.short	0x0101
        /*07d6*/ 	.byte	0xff
	.zero		1


	//   ....[108]....
        /*07d8*/ 	.word	0x00009d90
        /*07dc*/ 	.word	0x000000ff
        /*07e0*/ 	.word	0x00000000
        /*07e4*/ 	.short	0x0101
        /*07e6*/ 	.byte	0x04
	.zero		1


	//   ....[109]....
        /*07e8*/ 	.word	0x00009db0
        /*07ec*/ 	.word	0x00000002
        /*07f0*/ 	.word	0x000000e0
        /*07f4*/ 	.short	0x010a
        /*07f6*/ 	.byte	0xff
	.zero		1


	//   ....[110]....
        /*07f8*/ 	.word	0x00009e10
        /*07fc*/ 	.word	0x00000002
        /*0800*/ 	.word	0x00000010
        /*0804*/ 	.short	0x010a
        /*0806*/ 	.byte	0xff
	.zero		1


	//   ....[111]....
        /*0808*/ 	.word	0x00009e70
        /*080c*/ 	.word	0x00000002
        /*0810*/ 	.word	0x00000010
        /*0814*/ 	.short	0x010a
        /*0816*/ 	.byte	0xff
	.zero		1


	//   ....[112]....
        /*0818*/ 	.word	0x00009ec0
        /*081c*/ 	.word	0x00000002
        /*0820*/ 	.word	0x00000070
        /*0824*/ 	.short	0x010a
        /*0826*/ 	.byte	0xff
	.zero		1


	//   ....[113]....
        /*0828*/ 	.word	0x00009f20
        /*082c*/ 	.word	0x00000000
        /*0830*/ 	.word	0x00000000
        /*0834*/ 	.short	0x010a
        /*0836*/ 	.byte	0xff
	.zero		1


	//   ....[114]....
        /*0838*/ 	.word	0x00009f70
        /*083c*/ 	.word	0x00000000
        /*0840*/ 	.word	0x000000d0
        /*0844*/ 	.short	0x010a
        /*0846*/ 	.byte	0xff
	.zero		1


	//   ....[115]....
        /*0848*/ 	.word	0x00009fd0
        /*084c*/ 	.word	0x00000000
        /*0850*/ 	.word	0x00000080
        /*0854*/ 	.short	0x010a
        /*0856*/ 	.byte	0xff
	.zero		1


	//   ....[116]....
        /*0858*/ 	.word	0x0000a020
        /*085c*/ 	.word	0x00000000
        /*0860*/ 	.word	0x00000070
        /*0864*/ 	.short	0x010a
        /*0866*/ 	.byte	0xff
	.zero		1


	//   ....[117]....
        /*0868*/ 	.word	0x0000a080
        /*086c*/ 	.word	0x00000000
        /*0870*/ 	.word	0x00000080
        /*0874*/ 	.short	0x010a
        /*0876*/ 	.byte	0xff
	.zero		1


	//   ....[118]....
        /*0878*/ 	.word	0x0000a0e0
        /*087c*/ 	.word	0x00000004
        /*0880*/ 	.word	0x00000008
        /*0884*/ 	.short	0x010a
        /*0886*/ 	.byte	0xff
	.zero		1


	//   ....[119]....
        /*0888*/ 	.word	0x0000a1c0
        /*088c*/ 	.word	0x00000002
        /*0890*/ 	.word	0x00000008
        /*0894*/ 	.short	0x010a
        /*0896*/ 	.byte	0xff
	.zero		1


	//   ....[120]....
        /*0898*/ 	.word	0x0000a210
        /*089c*/ 	.word	0x00000000
        /*08a0*/ 	.word	0x00000070
        /*08a4*/ 	.short	0x010a
        /*08a6*/ 	.byte	0xff
	.zero		1


	//   ....[121]....
        /*08a8*/ 	.word	0x0000a280
        /*08ac*/ 	.word	0x00000000
        /*08b0*/ 	.word	0x000000b0
        /*08b4*/ 	.short	0x010a
        /*08b6*/ 	.byte	0xff
	.zero		1


	//   ....[122]....
        /*08b8*/ 	.word	0x0000a2e0
        /*08bc*/ 	.word	0x00000000
        /*08c0*/ 	.word	0x00000000
        /*08c4*/ 	.short	0x010a
        /*08c6*/ 	.byte	0xff
	.zero		1


	//   ....[123]....
        /*08c8*/ 	.word	0x0000a340
        /*08cc*/ 	.word	0x00000000
        /*08d0*/ 	.word	0x00000000
        /*08d4*/ 	.short	0x010a
        /*08d6*/ 	.byte	0xff
	.zero		1


	//   ....[124]....
        /*08d8*/ 	.word	0x0000a3a0
        /*08dc*/ 	.word	0x00000000
        /*08e0*/ 	.word	0x00000000
        /*08e4*/ 	.short	0x010a
        /*08e6*/ 	.byte	0xff
	.zero		1


	//   ....[125]....
        /*08e8*/ 	.word	0x0000a400
        /*08ec*/ 	.word	0x00000000
        /*08f0*/ 	.word	0x00000000
        /*08f4*/ 	.short	0x010a
        /*08f6*/ 	.byte	0xff
	.zero		1


	//   ....[126]....
        /*08f8*/ 	.word	0x0000a460
        /*08fc*/ 	.word	0x00000000
        /*0900*/ 	.word	0x000000f0
        /*0904*/ 	.short	0x010a
        /*0906*/ 	.byte	0xff
	.zero		1


	//   ....[127]....
        /*0908*/ 	.word	0x0000a4b0
        /*090c*/ 	.word	0x00000000
        /*0910*/ 	.word	0x00000070
        /*0914*/ 	.short	0x010a
        /*0916*/ 	.byte	0xff
	.zero		1


	//   ....[128]....
        /*0918*/ 	.word	0x0000a510
        /*091c*/ 	.word	0x00000000
        /*0920*/ 	.word	0x00000068
        /*0924*/ 	.short	0x010a
        /*0926*/ 	.byte	0xff
	.zero		1


	//   ....[129]....
        /*0928*/ 	.word	0x0000a570
        /*092c*/ 	.word	0x00000000
        /*0930*/ 	.word	0x00000040
        /*0934*/ 	.short	0x010a
        /*0936*/ 	.byte	0xff
	.zero		1


	//   ....[130]....
        /*0938*/ 	.word	0x0000a5d0
        /*093c*/ 	.word	0x00000000
        /*0940*/ 	.word	0x00000048
        /*0944*/ 	.short	0x010a
        /*0946*/ 	.byte	0xff
	.zero		1


	//   ....[131]....
        /*0948*/ 	.word	0x0000a630
        /*094c*/ 	.word	0x00000000
        /*0950*/ 	.word	0x00000050
        /*0954*/ 	.short	0x010a
        /*0956*/ 	.byte	0xff
	.zero		1


	//   ....[132]....
        /*0958*/ 	.word	0x0000a690
        /*095c*/ 	.word	0x00000000
        /*0960*/ 	.word	0x00000058
        /*0964*/ 	.short	0x010a
        /*0966*/ 	.byte	0xff
	.zero		1


	//   ....[133]....
        /*0968*/ 	.word	0x0000a6f0
        /*096c*/ 	.word	0x00000000
        /*0970*/ 	.word	0x00000040
        /*0974*/ 	.short	0x010a
        /*0976*/ 	.byte	0xff
	.zero		1


	//   ....[134]....
        /*0978*/ 	.word	0x0000a750
        /*097c*/ 	.word	0x00000000
        /*0980*/ 	.word	0x00000048
        /*0984*/ 	.short	0x010a
        /*0986*/ 	.byte	0xff
	.zero		1


	//   ....[135]....
        /*0988*/ 	.word	0x0000a7b0
        /*098c*/ 	.word	0x00000000
        /*0990*/ 	.word	0x00000050
        /*0994*/ 	.short	0x010a
        /*0996*/ 	.byte	0xff
	.zero		1


	//   ....[136]....
        /*0998*/ 	.word	0x0000a800
        /*099c*/ 	.word	0x00000000
        /*09a0*/ 	.word	0x00000070
        /*09a4*/ 	.short	0x010a
        /*09a6*/ 	.byte	0xff
	.zero		1


	//   ....[137]....
        /*09a8*/ 	.word	0x0000a860
        /*09ac*/ 	.word	0x00000002
        /*09b0*/ 	.word	0x00000020
        /*09b4*/ 	.short	0x010a
        /*09b6*/ 	.byte	0xff
	.zero		1


	//   ....[138]....
        /*09b8*/ 	.word	0x0000a8b0
        /*09bc*/ 	.word	0x00000070
        /*09c0*/ 	.word	0x00000090
        /*09c4*/ 	.short	0x010a
        /*09c6*/ 	.byte	0xff
	.zero		1


	//   ....[139]....
        /*09c8*/ 	.word	0x0000a900
        /*09cc*/ 	.word	0x00000002
        /*09d0*/ 	.word	0x00000020
        /*09d4*/ 	.short	0x010a
        /*09d6*/ 	.byte	0xff
	.zero		1


	//   ....[140]....
        /*09d8*/ 	.word	0x0000a950
        /*09dc*/ 	.word	0x00000000
        /*09e0*/ 	.word	0x00000020
        /*09e4*/ 	.short	0x010a
        /*09e6*/ 	.byte	0xff
	.zero		1


	//   ....[141]....
        /*09e8*/ 	.word	0x0000a9a0
        /*09ec*/ 	.word	0x00000000
        /*09f0*/ 	.word	0x00000020
        /*09f4*/ 	.short	0x010a
        /*09f6*/ 	.byte	0xff
	.zero		1


	//----- nvinfo : EIATTR_NUM_MBARRIERS
	.align		4
.L_47:
        /*09f8*/ 	.byte	0x03, 0x38
        /*09fa*/ 	.short	0x001f


	//----- nvinfo : EIATTR_EXIT_INSTR_OFFSETS
	.align		4
        /*09fc*/ 	.byte	0x04, 0x1c
        /*09fe*/ 	.short	(.L_49 - .L_48)


	//   ....[0]....
.L_48:
        /*0a00*/ 	.word	0x00002ba0


	//   ....[1]....
        /*0a04*/ 	.word	0x000030a0


	//   ....[2]....
        /*0a08*/ 	.word	0x00003100


	//   ....[3]....
        /*0a0c*/ 	.word	0x00004a50


	//   ....[4]....
        /*0a10*/ 	.word	0x00005a90


	//   ....[5]....
        /*0a14*/ 	.word	0x00005ad0


	//   ....[6]....
        /*0a18*/ 	.word	0x00009c80


	//   ....[7]....
        /*0a1c*/ 	.word	0x00009d00


	//   ....[8]....
        /*0a20*/ 	.word	0x00009d30


	//   ....[9]....
        /*0a24*/ 	.word	0x00009da0


	//----- nvinfo : EIATTR_MAX_THREADS
	.align		4
.L_49:
        /*0a28*/ 	.byte	0x04, 0x05
        /*0a2a*/ 	.short	(.L_51 - .L_50)
.L_50:
        /*0a2c*/ 	.word	0x00000100
        /*0a30*/ 	.word	0x00000001
        /*0a34*/ 	.word	0x00000001


	//----- nvinfo : EIATTR_CRS_STACK_SIZE
	.align		4
.L_51:
        /*0a38*/ 	.byte	0x04, 0x1e
        /*0a3a*/ 	.short	(.L_53 - .L_52)
.L_52:
        /*0a3c*/ 	.word	0x00000000


	//----- nvinfo : EIATTR_CBANK_PARAM_SIZE
	.align		4
.L_53:
        /*0a40*/ 	.byte	0x03, 0x19
        /*0a42*/ 	.short	0x0800


	//----- nvinfo : EIATTR_PARAM_CBANK
	.align		4
        /*0a44*/ 	.byte	0x04, 0x0a
        /*0a46*/ 	.short	(.L_55 - .L_54)
	.align		4
.L_54:
        /*0a48*/ 	.word	index@(.nv.constant0._ZN7cutlass13device_kernelINS_4gemm6kernel13GemmUniversalIN4cute5tupleIJiiiiEEENS1_10collective13CollectiveMmaINS1_35MainloopSm100TmaUmmaWarpSpecializedILi2ELi2ELi4ENS5_IJNS4_1CILi2EEENSA_ILi1EEESC_EEEEENS5_IJNSA_ILi256EEENSA_ILi128EEESF_EEENS_10bfloat16_tENS5_IJlSC_lEEESI_SJ_NS4_8TiledMMAINS4_8MMA_AtomIJNS4_26SM100_MMA_F16BF16_2x1SM_SSISI_SI_fLi256ELi128ELNS4_4UMMA5MajorE0ELSO_0ELNSN_7ScaleInE0ELSP_0EEEEEENS4_6LayoutINS5_IJSC_SC_SC_EEENS5_IJNSA_ILi0EEESU_SU_EEEEENS5_IJNS4_10UnderscoreESX_SX_EEEEENS4_18SM100_TMA_2SM_LOADENS4_14ComposedLayoutINS4_7SwizzleILi3ELi4ELi3EEENS4_18smem_ptr_flag_bitsILi16EEENSS_INS5_IJNSA_ILi8EEENSA_ILi64EEEEEENS5_IJS17_SC_EEEEEEEvNS4_8identityES10_S1B_vS1C_EENS_8epilogue10collective18CollectiveEpilogueINS1E_23Sm100TmaWarpSpecializedILi4ELi2ELi32ELb1ELb0EEEJNS5_IJSG_SG_SF_EEENS5_IJNSS_ISG_SC_EENSS_INSA_ILi32EEESC_EEEEESI_SJ_SI_SJ_NS1E_6fusion15FusionCallbacksIS1I_NS1O_17LinearCombinationISI_fSI_fLNS_15FloatRoundStyleE2EEES1J_S1N_JEEENS4_5SM1004TMEM4LOAD26SM100_TMEM_LOAD_32dp32b32xENS4_13SM90_TMA_LOADENS11_INS12_ILi2ELi4ELi3EEES15_NSS_INS5_IJS16_S1L_EEENS5_IJS1L_SC_EEEEEEENS4_39AutoVectorizingCopyWithAssumedAlignmentILi128EEENS4_14SM90_TMA_STOREES23_S25_S25_EEEvvEEEEvNT_6ParamsE)
        /*0a4c*/ 	.short	0x0380
        /*0a4e*/ 	.short	0x0800


	//----- nvinfo : EIATTR_SW_WAR
	.align		4
.L_55:
        /*0a50*/ 	.byte	0x04, 0x36
        /*0a52*/ 	.short	(.L_57 - .L_56)
.L_56:
        /*0a54*/ 	.word	0x00000008
.L_57:


//--------------------- .nv.callgraph             --------------------------
	.section	.nv.callgraph,"",@"SHT_CUDA_CALLGRAPH"
	.align	4
	.sectionentsize	8
	.align		4
        /*0000*/ 	.word	0x00000000
	.align		4
        /*0004*/ 	.word	0xffffffff
	.align		4
        /*0008*/ 	.word	index@(_ZN7cutlass13device_kernelINS_4gemm6kernel13GemmUniversalIN4cute5tupleIJiiiiEEENS1_10collective13CollectiveMmaINS1_35MainloopSm100TmaUmmaWarpSpecializedILi2ELi2ELi4ENS5_IJNS4_1CILi2EEENSA_ILi1EEESC_EEEEENS5_IJNSA_ILi256EEENSA_ILi128EEESF_EEENS_10bfloat16_tENS5_IJlSC_lEEESI_SJ_NS4_8TiledMMAINS4_8MMA_AtomIJNS4_26SM100_MMA_F16BF16_2x1SM_SSISI_SI_fLi256ELi128ELNS4_4UMMA5MajorE0ELSO_0ELNSN_7ScaleInE0ELSP_0EEEEEENS4_6LayoutINS5_IJSC_SC_SC_EEENS5_IJNSA_ILi0EEESU_SU_EEEEENS5_IJNS4_10UnderscoreESX_SX_EEEEENS4_18SM100_TMA_2SM_LOADENS4_14ComposedLayoutINS4_7SwizzleILi3ELi4ELi3EEENS4_18smem_ptr_flag_bitsILi16EEENSS_INS5_IJNSA_ILi8EEENSA_ILi64EEEEEENS5_IJS17_SC_EEEEEEEvNS4_8identityES10_S1B_vS1C_EENS_8epilogue10collective18CollectiveEpilogueINS1E_23Sm100TmaWarpSpecializedILi4ELi2ELi32ELb1ELb0EEEJNS5_IJSG_SG_SF_EEENS5_IJNSS_ISG_SC_EENSS_INSA_ILi32EEESC_EEEEESI_SJ_SI_SJ_NS1E_6fusion15FusionCallbacksIS1I_NS1O_17LinearCombinationISI_fSI_fLNS_15FloatRoundStyleE2EEES1J_S1N_JEEENS4_5SM1004TMEM4LOAD26SM100_TMEM_LOAD_32dp32b32xENS4_13SM90_TMA_LOADENS11_INS12_ILi2ELi4ELi3EEES15_NSS_INS5_IJS16_S1L_EEENS5_IJS1L_SC_EEEEEEENS4_39AutoVectorizingCopyWithAssumedAlignmentILi128EEENS4_14SM90_TMA_STOREES23_S25_S25_EEEvvEEEEvNT_6ParamsE)
	.align		4
        /*000c*/ 	.word	index@(__assertfail)
	.align		4
        /*0010*/ 	.word	0x00000000
	.align		4
        /*0014*/ 	.word	0xfffffffe
	.align		4
        /*0018*/ 	.word	0x00000000
	.align		4
        /*001c*/ 	.word	0xfffffffd
	.align		4
        /*0020*/ 	.word	0x00000000
	.align		4
        /*0024*/ 	.word	0xfffffffc


//--------------------- .nv.constant4             --------------------------
	.section	.nv.constant4,"a",@progbits
	.align	8
	.align		8
.nv.constant4:
        /*0000*/ 	.dword	__assertfail
	.align		8
        /*0008*/ 	.dword	__unnamed_1
	.align		8
        /*0010*/ 	.dword	__unnamed_2
	.align		8
        /*0018*/ 	.dword	_ZN40_INTERNAL_97ff278f_4_k_cu_dbe625d2_209764cuda3std3__45__cpo5beginE
	.align		8
        /*0020*/ 	.dword	_ZN40_INTERNAL_97ff278f_4_k_cu_dbe625d2_209764cuda3std3__45__cpo3endE
	.align		8
        /*0028*/ 	.dword	_ZN40_INTERNAL_97ff278f_4_k_cu_dbe625d2_209764cuda3std3__45__cpo6cbeginE
	.align		8
        /*0030*/ 	.dword	_ZN40_INTERNAL_97ff278f_4_k_cu_dbe625d2_209764cuda3std3__45__cpo4cendE
	.align		8
        /*0038*/ 	.dword	_ZN40_INTERNAL_97ff278f_4_k_cu_dbe625d2_209764cuda3std3__442_GLOBAL__N__97ff278f_4_k_cu_dbe625d2_209766ignoreE
	.align		8
        /*0040*/ 	.dword	_ZN40_INTERNAL_97ff278f_4_k_cu_dbe625d2_209764cuda3std3__419piecewise_constructE
	.align		8
        /*0048*/ 	.dword	_ZN40_INTERNAL_97ff278f_4_k_cu_dbe625d2_209764cuda3std3__48in_placeE
	.align		8
        /*0050*/ 	.dword	_ZN40_INTERNAL_97ff278f_4_k_cu_dbe625d2_209764cuda3std6ranges3__45__cpo4swapE
	.align		8
        /*0058*/ 	.dword	_ZN40_INTERNAL_97ff278f_4_k_cu_dbe625d2_209764cuda3std6ranges3__45__cpo9iter_moveE
	.align		8
        /*0060*/ 	.dword	_ZN40_INTERNAL_97ff278f_4_k_cu_dbe625d2_209764cute7productE
	.align		8
        /*0068*/ 	.dword	_ZN40_INTERNAL_97ff278f_4_k_cu_dbe625d2_209764cute1_E
	.align		8
        /*0070*/ 	.dword	$str$25
	.align		8
        /*0078*/ 	.dword	$str$26
	.align		8
        /*0080*/ 	.dword	$str$27
	.align		8
        /*0088*/ 	.dword	$str$28


//--------------------- .text._ZN7cutlass13device_kernelINS_4gemm6kernel13GemmUniversalIN4cute5tupleIJiiiiEEENS1_10collective13CollectiveMmaINS1_35MainloopSm100TmaUmmaWarpSpecializedILi2ELi2ELi4ENS5_IJNS4_1CILi2EEENSA_ILi1EEESC_EEEEENS5_IJNSA_ILi256EEENSA_ILi128EEESF_EEENS_10bfloat16_tENS5_IJlSC_lEEESI_SJ_NS4_8TiledMMAINS4_8MMA_AtomIJNS4_26SM100_MMA_F16BF16_2x1SM_SSISI_SI_fLi256ELi128ELNS4_4UMMA5MajorE0ELSO_0ELNSN_7ScaleInE0ELSP_0EEEEEENS4_6LayoutINS5_IJSC_SC_SC_EEENS5_IJNSA_ILi0EEESU_SU_EEEEENS5_IJNS4_10UnderscoreESX_SX_EEEEENS4_18SM100_TMA_2SM_LOADENS4_14ComposedLayoutINS4_7SwizzleILi3ELi4ELi3EEENS4_18smem_ptr_flag_bitsILi16EEENSS_INS5_IJNSA_ILi8EEENSA_ILi64EEEEEENS5_IJS17_SC_EEEEEEEvNS4_8identityES10_S1B_vS1C_EENS_8epilogue10collective18CollectiveEpilogueINS1E_23Sm100TmaWarpSpecializedILi4ELi2ELi32ELb1ELb0EEEJNS5_IJSG_SG_SF_EEENS5_IJNSS_ISG_SC_EENSS_INSA_ILi32EEESC_EEEEESI_SJ_SI_SJ_NS1E_6fusion15FusionCallbacksIS1I_NS1O_17LinearCombinationISI_fSI_fLNS_15FloatRoundStyleE2EEES1J_S1N_JEEENS4_5SM1004TMEM4LOAD26SM100_TMEM_LOAD_32dp32b32xENS4_13SM90_TMA_LOADENS11_INS12_ILi2ELi4ELi3EEES15_NSS_INS5_IJS16_S1L_EEENS5_IJS1L_SC_EEEEEEENS4_39AutoVectorizingCopyWithAssumedAlignmentILi128EEENS4_14SM90_TMA_STOREES23_S25_S25_EEEvvEEEEvNT_6ParamsE --------------------------
	.section	.text._ZN7cutlass13device_kernelINS_4gemm6kernel13GemmUniversalIN4cute5tupleIJiiiiEEENS1_10collective13CollectiveMmaINS1_35MainloopSm100TmaUmmaWarpSpecializedILi2ELi2ELi4ENS5_IJNS4_1CILi2EEENSA_ILi1EEESC_EEEEENS5_IJNSA_ILi256EEENSA_ILi128EEESF_EEENS_10bfloat16_tENS5_IJlSC_lEEESI_SJ_NS4_8TiledMMAINS4_8MMA_AtomIJNS4_26SM100_MMA_F16BF16_2x1SM_SSISI_SI_fLi256ELi128ELNS4_4UMMA5MajorE0ELSO_0ELNSN_7ScaleInE0ELSP_0EEEEEENS4_6LayoutINS5_IJSC_SC_SC_EEENS5_IJNSA_ILi0EEESU_SU_EEEEENS5_IJNS4_10UnderscoreESX_SX_EEEEENS4_18SM100_TMA_2SM_LOADENS4_14ComposedLayoutINS4_7SwizzleILi3ELi4ELi3EEENS4_18smem_ptr_flag_bitsILi16EEENSS_INS5_IJNSA_ILi8EEENSA_ILi64EEEEEENS5_IJS17_SC_EEEEEEEvNS4_8identityES10_S1B_vS1C_EENS_8epilogue10collective18CollectiveEpilogueINS1E_23Sm100TmaWarpSpecializedILi4ELi2ELi32ELb1ELb0EEEJNS5_IJSG_SG_SF_EEENS5_IJNSS_ISG_SC_EENSS_INSA_ILi32EEESC_EEEEESI_SJ_SI_SJ_NS1E_6fusion15FusionCallbacksIS1I_NS1O_17LinearCombinationISI_fSI_fLNS_15FloatRoundStyleE2EEES1J_S1N_JEEENS4_5SM1004TMEM4LOAD26SM100_TMEM_LOAD_32dp32b32xENS4_13SM90_TMA_LOADENS11_INS12_ILi2ELi4ELi3EEES15_NSS_INS5_IJS16_S1L_EEENS5_IJS1L_SC_EEEEEEENS4_39AutoVectorizingCopyWithAssumedAlignmentILi128EEENS4_14SM90_TMA_STOREES23_S25_S25_EEEvvEEEEvNT_6ParamsE,"ax",@progbits
	.align	128
.text._ZN7cutlass13device_kernelINS_4gemm6kernel13GemmUniversalIN4cute5tupleIJiiiiEEENS1_10collective13CollectiveMmaINS1_35MainloopSm100TmaUmmaWarpSpecializedILi2ELi2ELi4ENS5_IJNS4_1CILi2EEENSA_ILi1EEESC_EEEEENS5_IJNSA_ILi256EEENSA_ILi128EEESF_EEENS_10bfloat16_tENS5_IJlSC_lEEESI_SJ_NS4_8TiledMMAINS4_8MMA_AtomIJNS4_26SM100_MMA_F16BF16_2x1SM_SSISI_SI_fLi256ELi128ELNS4_4UMMA5MajorE0ELSO_0ELNSN_7ScaleInE0ELSP_0EEEEEENS4_6LayoutINS5_IJSC_SC_SC_EEENS5_IJNSA_ILi0EEESU_SU_EEEEENS5_IJNS4_10UnderscoreESX_SX_EEEEENS4_18SM100_TMA_2SM_LOADENS4_14ComposedLayoutINS4_7SwizzleILi3ELi4ELi3EEENS4_18smem_ptr_flag_bitsILi16EEENSS_INS5_IJNSA_ILi8EEENSA_ILi64EEEEEENS5_IJS17_SC_EEEEEEEvNS4_8identityES10_S1B_vS1C_EENS_8epilogue10collective18CollectiveEpilogueINS1E_23Sm100TmaWarpSpecializedILi4ELi2ELi32ELb1ELb0EEEJNS5_IJSG_SG_SF_EEENS5_IJNSS_ISG_SC_EENSS_INSA_ILi32EEESC_EEEEESI_SJ_SI_SJ_NS1E_6fusion15FusionCallbacksIS1I_NS1O_17LinearCombinationISI_fSI_fLNS_15FloatRoundStyleE2EEES1J_S1N_JEEENS4_5SM1004TMEM4LOAD26SM100_TMEM_LOAD_32dp32b32xENS4_13SM90_TMA_LOADENS11_INS12_ILi2ELi4ELi3EEES15_NSS_INS5_IJS16_S1L_EEENS5_IJS1L_SC_EEEEEEENS4_39AutoVectorizingCopyWithAssumedAlignmentILi128EEENS4_14SM90_TMA_STOREES23_S25_S25_EEEvvEEEEvNT_6ParamsE:
        .type           _ZN7cutlass13device_kernelINS_4gemm6kernel13GemmUniversalIN4cute5tupleIJiiiiEEENS1_10collective13CollectiveMmaINS1_35MainloopSm100TmaUmmaWarpSpecializedILi2ELi2ELi4ENS5_IJNS4_1CILi2EEENSA_ILi1EEESC_EEEEENS5_IJNSA_ILi256EEENSA_ILi128EEESF_EEENS_10bfloat16_tENS5_IJlSC_lEEESI_SJ_NS4_8TiledMMAINS4_8MMA_AtomIJNS4_26SM100_MMA_F16BF16_2x1SM_SSISI_SI_fLi256ELi128ELNS4_4UMMA5MajorE0ELSO_0ELNSN_7ScaleInE0ELSP_0EEEEEENS4_6LayoutINS5_IJSC_SC_SC_EEENS5_IJNSA_ILi0EEESU_SU_EEEEENS5_IJNS4_10UnderscoreESX_SX_EEEEENS4_18SM100_TMA_2SM_LOADENS4_14ComposedLayoutINS4_7SwizzleILi3ELi4ELi3EEENS4_18smem_ptr_flag_bitsILi16EEENSS_INS5_IJNSA_ILi8EEENSA_ILi64EEEEEENS5_IJS17_SC_EEEEEEEvNS4_8identityES10_S1B_vS1C_EENS_8epilogue10collective18CollectiveEpilogueINS1E_23Sm100TmaWarpSpecializedILi4ELi2ELi32ELb1ELb0EEEJNS5_IJSG_SG_SF_EEENS5_IJNSS_ISG_SC_EENSS_INSA_ILi32EEESC_EEEEESI_SJ_SI_SJ_NS1E_6fusion15FusionCallbacksIS1I_NS1O_17LinearCombinationISI_fSI_fLNS_15FloatRoundStyleE2EEES1J_S1N_JEEENS4_5SM1004TMEM4LOAD26SM100_TMEM_LOAD_32dp32b32xENS4_13SM90_TMA_LOADENS11_INS12_ILi2ELi4ELi3EEES15_NSS_INS5_IJS16_S1L_EEENS5_IJS1L_SC_EEEEEEENS4_39AutoVectorizingCopyWithAssumedAlignmentILi128EEENS4_14SM90_TMA_STOREES23_S25_S25_EEEvvEEEEvNT_6ParamsE,@function
        .size           _ZN7cutlass13device_kernelINS_4gemm6kernel13GemmUniversalIN4cute5tupleIJiiiiEEENS1_10collective13CollectiveMmaINS1_35MainloopSm100TmaUmmaWarpSpecializedILi2ELi2ELi4ENS5_IJNS4_1CILi2EEENSA_ILi1EEESC_EEEEENS5_IJNSA_ILi256EEENSA_ILi128EEESF_EEENS_10bfloat16_tENS5_IJlSC_lEEESI_SJ_NS4_8TiledMMAINS4_8MMA_AtomIJNS4_26SM100_MMA_F16BF16_2x1SM_SSISI_SI_fLi256ELi128ELNS4_4UMMA5MajorE0ELSO_0ELNSN_7ScaleInE0ELSP_0EEEEEENS4_6LayoutINS5_IJSC_SC_SC_EEENS5_IJNSA_ILi0EEESU_SU_EEEEENS5_IJNS4_10UnderscoreESX_SX_EEEEENS4_18SM100_TMA_2SM_LOADENS4_14ComposedLayoutINS4_7SwizzleILi3ELi4ELi3EEENS4_18smem_ptr_flag_bitsILi16EEENSS_INS5_IJNSA_ILi8EEENSA_ILi64EEEEEENS5_IJS17_SC_EEEEEEEvNS4_8identityES10_S1B_vS1C_EENS_8epilogue10collective18CollectiveEpilogueINS1E_23Sm100TmaWarpSpecializedILi4ELi2ELi32ELb1ELb0EEEJNS5_IJSG_SG_SF_EEENS5_IJNSS_ISG_SC_EENSS_INSA_ILi32EEESC_EEEEESI_SJ_SI_SJ_NS1E_6fusion15FusionCallbacksIS1I_NS1O_17LinearCombinationISI_fSI_fLNS_15FloatRoundStyleE2EEES1J_S1N_JEEENS4_5SM1004TMEM4LOAD26SM100_TMEM_LOAD_32dp32b32xENS4_13SM90_TMA_LOADENS11_INS12_ILi2ELi4ELi3EEES15_NSS_INS5_IJS16_S1L_EEENS5_IJS1L_SC_EEEEEEENS4_39AutoVectorizingCopyWithAssumedAlignmentILi128EEENS4_14SM90_TMA_STOREES23_S25_S25_EEEvvEEEEvNT_6ParamsE,(.L_x_195 - _ZN7cutlass13device_kernelINS_4gemm6kernel13GemmUniversalIN4cute5tupleIJiiiiEEENS1_10collective13CollectiveMmaINS1_35MainloopSm100TmaUmmaWarpSpecializedILi2ELi2ELi4ENS5_IJNS4_1CILi2EEENSA_ILi1EEESC_EEEEENS5_IJNSA_ILi256EEENSA_ILi128EEESF_EEENS_10bfloat16_tENS5_IJlSC_lEEESI_SJ_NS4_8TiledMMAINS4_8MMA_AtomIJNS4_26SM100_MMA_F16BF16_2x1SM_SSISI_SI_fLi256ELi128ELNS4_4UMMA5MajorE0ELSO_0ELNSN_7ScaleInE0ELSP_0EEEEEENS4_6LayoutINS5_IJSC_SC_SC_EEENS5_IJNSA_ILi0EEESU_SU_EEEEENS5_IJNS4_10UnderscoreESX_SX_EEEEENS4_18SM100_TMA_2SM_LOADENS4_14ComposedLayoutINS4_7SwizzleILi3ELi4ELi3EEENS4_18smem_ptr_flag_bitsILi16EEENSS_INS5_IJNSA_ILi8EEENSA_ILi64EEEEEENS5_IJS17_SC_EEEEEEEvNS4_8identityES10_S1B_vS1C_EENS_8epilogue10collective18CollectiveEpilogueINS1E_23Sm100TmaWarpSpecializedILi4ELi2ELi32ELb1ELb0EEEJNS5_IJSG_SG_SF_EEENS5_IJNSS_ISG_SC_EENSS_INSA_ILi32EEESC_EEEEESI_SJ_SI_SJ_NS1E_6fusion15FusionCallbacksIS1I_NS1O_17LinearCombinationISI_fSI_fLNS_15FloatRoundStyleE2EEES1J_S1N_JEEENS4_5SM1004TMEM4LOAD26SM100_TMEM_LOAD_32dp32b32xENS4_13SM90_TMA_LOADENS11_INS12_ILi2ELi4ELi3EEES15_NSS_INS5_IJS16_S1L_EEENS5_IJS1L_SC_EEEEEEENS4_39AutoVectorizingCopyWithAssumedAlignmentILi128EEENS4_14SM90_TMA_STOREES23_S25_S25_EEEvvEEEEvNT_6ParamsE)
        .other          _ZN7cutlass13device_kernelINS_4gemm6kernel13GemmUniversalIN4cute5tupleIJiiiiEEENS1_10collective13CollectiveMmaINS1_35MainloopSm100TmaUmmaWarpSpecializedILi2ELi2ELi4ENS5_IJNS4_1CILi2EEENSA_ILi1EEESC_EEEEENS5_IJNSA_ILi256EEENSA_ILi128EEESF_EEENS_10bfloat16_tENS5_IJlSC_lEEESI_SJ_NS4_8TiledMMAINS4_8MMA_AtomIJNS4_26SM100_MMA_F16BF16_2x1SM_SSISI_SI_fLi256ELi128ELNS4_4UMMA5MajorE0ELSO_0ELNSN_7ScaleInE0ELSP_0EEEEEENS4_6LayoutINS5_IJSC_SC_SC_EEENS5_IJNSA_ILi0EEESU_SU_EEEEENS5_IJNS4_10UnderscoreESX_SX_EEEEENS4_18SM100_TMA_2SM_LOADENS4_14ComposedLayoutINS4_7SwizzleILi3ELi4ELi3EEENS4_18smem_ptr_flag_bitsILi16EEENSS_INS5_IJNSA_ILi8EEENSA_ILi64EEEEEENS5_IJS17_SC_EEEEEEEvNS4_8identityES10_S1B_vS1C_EENS_8epilogue10collective18CollectiveEpilogueINS1E_23Sm100TmaWarpSpecializedILi4ELi2ELi32ELb1ELb0EEEJNS5_IJSG_SG_SF_EEENS5_IJNSS_ISG_SC_EENSS_INSA_ILi32EEESC_EEEEESI_SJ_SI_SJ_NS1E_6fusion15FusionCallbacksIS1I_NS1O_17LinearCombinationISI_fSI_fLNS_15FloatRoundStyleE2EEES1J_S1N_JEEENS4_5SM1004TMEM4LOAD26SM100_TMEM_LOAD_32dp32b32xENS4_13SM90_TMA_LOADENS11_INS12_ILi2ELi4ELi3EEES15_NSS_INS5_IJS16_S1L_EEENS5_IJS1L_SC_EEEEEEENS4_39AutoVectorizingCopyWithAssumedAlignmentILi128EEENS4_14SM90_TMA_STOREES23_S25_S25_EEEvvEEEEvNT_6ParamsE,@"STO_CUDA_ENTRY STV_DEFAULT"
_ZN7cutlass13device_kernelINS_4gemm6kernel13GemmUniversalIN4cute5tupleIJiiiiEEENS1_10collective13CollectiveMmaINS1_35MainloopSm100TmaUmmaWarpSpecializedILi2ELi2ELi4ENS5_IJNS4_1CILi2EEENSA_ILi1EEESC_EEEEENS5_IJNSA_ILi256EEENSA_ILi128EEESF_EEENS_10bfloat16_tENS5_IJlSC_lEEESI_SJ_NS4_8TiledMMAINS4_8MMA_AtomIJNS4_26SM100_MMA_F16BF16_2x1SM_SSISI_SI_fLi256ELi128ELNS4_4UMMA5MajorE0ELSO_0ELNSN_7ScaleInE0ELSP_0EEEEEENS4_6LayoutINS5_IJSC_SC_SC_EEENS5_IJNSA_ILi0EEESU_SU_EEEEENS5_IJNS4_10UnderscoreESX_SX_EEEEENS4_18SM100_TMA_2SM_LOADENS4_14ComposedLayoutINS4_7SwizzleILi3ELi4ELi3EEENS4_18smem_ptr_flag_bitsILi16EEENSS_INS5_IJNSA_ILi8EEENSA_ILi64EEEEEENS5_IJS17_SC_EEEEEEEvNS4_8identityES10_S1B_vS1C_EENS_8epilogue10collective18CollectiveEpilogueINS1E_23Sm100TmaWarpSpecializedILi4ELi2ELi32ELb1ELb0EEEJNS5_IJSG_SG_SF_EEENS5_IJNSS_ISG_SC_EENSS_INSA_ILi32EEESC_EEEEESI_SJ_SI_SJ_NS1E_6fusion15FusionCallbacksIS1I_NS1O_17LinearCombinationISI_fSI_fLNS_15FloatRoundStyleE2EEES1J_S1N_JEEENS4_5SM1004TMEM4LOAD26SM100_TMEM_LOAD_32dp32b32xENS4_13SM90_TMA_LOADENS11_INS12_ILi2ELi4ELi3EEES15_NSS_INS5_IJS16_S1L_EEENS5_IJS1L_SC_EEEEEEENS4_39AutoVectorizingCopyWithAssumedAlignmentILi128EEENS4_14SM90_TMA_STOREES23_S25_S25_EEEvvEEEEvNT_6ParamsE:
[----:B------:R-:W1:Y:S01]  /*0000*/  LDC R1, c[0x0][0x37c] ;  /* 0x0000df00ff017b82 */ /* 0x000e620000000800 */
[----:B------:R-:W2:Y:S01]  /*0010*/  S2R R105, SR_TID.X ;  /* 0x0000000000697919 */ /* 0x000ea20000002100 */
[----:B------:R-:W3:Y:S06]  /*0020*/  LDCU.64 UR8, c[0x0][0x890] ;  /* 0x00011200ff0877ac */ /* 0x000eec0008000a00 */
[----:B------:R-:W4:Y:S01]  /*0030*/  S2UR UR46, SR_CgaCtaId ;  /* 0x00000000002e79c3 */ /* 0x000f220000008800 */
[----:B------:R-:W-:Y:S02]  /*0040*/  PRMT R92, RZ, 0x7610, R92 ;  /* 0x00007610ff5c7816 */ /* 0x000fe4000000005c */
[----:B------:R-:W-:Y:S01]  /*0050*/  ELECT P1, URZ, PT ;  /* 0x0000000000ff782f */ /* 0x000fe20003820000 */
[----:B------:R-:W1:Y:S01]  /*0060*/  LDCU.64 UR52, c[0x0][0x358] ;  /* 0x00006b00ff3477ac */ /* 0x000e620008000a00 */
[----:B---3--:R-:W-:-:S04]  /*0070*/  UISETP.NE.U32.AND UP0, UPT, UR8, URZ, UPT ;  /* 0x000000ff0800728c */ /* 0x008fc8000bf05070 */
[----:B------:R-:W-:Y:S02]  /*0080*/  UISETP.NE.AND.EX UP0, UPT, UR9, URZ, UPT, UP0 ;  /* 0x000000ff0900728c */ /* 0x000fe4000bf05300 */
[----:B----4-:R-:W-:Y:S02]  /*0090*/  ULOP3.LUT UR5, UR46, 0x1, URZ, 0xc0, !UPT ;  /* 0x000000012e057892 */ /* 0x010fe4000f8ec0ff */
[----:B------:R-:W-:Y:S01]  /*00a0*/  ULOP3.LUT UR4, UR46, 0x1, URZ, 0x3c, !UPT ;  /* 0x000000012e047892 */ /* 0x000fe2000f8e3cff */
[----:B--2---:R-:W-:-:S03]  /*00b0*/  SHF.R.U32.HI R96, RZ, 0x5, R105 ;  /* 0x00000005ff607819 */ /* 0x004fc60000011669 */
[----:B------:R-:W-:Y:S02]  /*00c0*/  IMAD.U32 R12, RZ, RZ, UR5 ;  /* 0x00000005ff0c7e24 */ /* 0x000fe4000f8e00ff */
[----:B------:R-:W-:Y:S01]  /*00d0*/  IMAD.U32 R11, RZ, RZ, UR4 ;  /* 0x00000004ff0b7e24 */ /* 0x000fe2000f8e00ff */
[----:B------:R-:W2:Y:S02]  /*00e0*/  SHFL.IDX PT, R0, R96, RZ, 0x1f ;  /* 0x00001fff60007589 */ /* 0x000ea400000e0000 */
[----:B--2---:R-:W-:Y:S01]  /*00f0*/  R2UR UR10, R0 ;  /* 0x00000000000a72ca */ /* 0x004fe200000e0000 */
[----:B-1----:R-:W-:-:S14]  /*0100*/  BRA.U UP0, `(.L_x_0) ;  /* 0x00000001002c7547 */ /* 0x002fdc000b800000 */
[----:B------:R-:W1:Y:S02]  /*0110*/  LDCU.64 UR4, c[0x0][0x888] ;  /* 0x00011100ff0477ac */ /* 0x000e640008000a00 */
[----:B-1----:R-:W-:-:S04]  /*0120*/  UISETP.NE.U32.AND UP0, UPT, UR4, URZ, UPT ;  /* 0x000000ff0400728c */ /* 0x002fc8000bf05070 */
[----:B------:R-:W-:-:S09]  /*0130*/  UISETP.NE.AND.EX UP0, UPT, UR5, URZ, UPT, UP0 ;  /* 0x000000ff0500728c */ /* 0x000fd2000bf05300 */
[----:B------:R-:W-:Y:S05]  /*0140*/  BRA.U !UP0, `(.L_x_1) ;  /* 0x0000000108107547 */ /* 0x000fea000b800000 */
[----:B------:R-:W1:Y:S02]  /*0150*/  LDC.64 R2, c[0x0][0x888] ;  /* 0x00022200ff027b82 */ /* 0x000e640000000a00 */
[----:B-1----:R1:W5:Y:S01]  /*0160*/  LDG.E R49, desc[UR52][R2.64] ;  /* 0x0000003402317981 */ /* 0x002362000c1e1900 */
[----:B------:R-:W-:Y:S01]  /*0170*/  HFMA2 R92, -RZ, RZ, 0, 5.9604644775390625e-08 ;  /* 0x00000001ff5c7431 */ /* 0x000fe200000001ff */
[----:B------:R-:W-:Y:S05]  /*0180*/  BRA `(.L_x_0) ;  /* 0x00000000000c7947 */ /* 0x000fea0003800000 */
.L_x_1:
[----:B------:R-:W1:Y:S01]  /*0190*/  LDCU UR4, c[0x0][0x880] ;  /* 0x00011000ff0477ac */ /* 0x000e620008000800 */
[----:B------:R-:W-:Y:S01]  /*01a0*/  HFMA2 R92, -RZ, RZ, 0, 5.9604644775390625e-08 ;  /* 0x00000001ff5c7431 */ /* 0x000fe200000001ff */
[----:B-1----:R-:W-:-:S07]  /*01b0*/  MOV R49, UR4 ;  /* 0x0000000400317c02 */ /* 0x002fce0008000f00 */
.L_x_0:
[----:B------:R-:W2:Y:S02]  /*01c0*/  LDCU.64 UR4, c[0x0][0x8b0] ;  /* 0x00011600ff0477ac */ /* 0x000ea40008000a00 */
[----:B--2---:R-:W-:-:S04]  /*01d0*/  UISETP.NE.U32.AND UP0, UPT, UR4, URZ, UPT ;  /* 0x000000ff0400728c */ /* 0x004fc8000bf05070 */
[----:B------:R-:W-:-:S09]  /*01e0*/  UISETP.NE.AND.EX UP0, UPT, UR5, URZ, UPT, UP0 ;  /* 0x000000ff0500728c */ /* 0x000fd2000bf05300 */
[----:B------:R-:W-:Y:S05]  /*01f0*/  BRA.U UP0, `(.L_x_2) ;  /* 0x0000000100247547 */ /* 0x000fea000b800000 */
[----:B------:R-:W2:Y:S02]  /*0200*/  LDCU.64 UR4, c[0x0][0x8a8] ;  /* 0x00011500ff0477ac */ /* 0x000ea40008000a00 */
[----:B--2---:R-:W-:-:S04]  /*0210*/  UISETP.NE.U32.AND UP0, UPT, UR4, URZ, UPT ;  /* 0x000000ff0400728c */ /* 0x004fc8000bf05070 */
[----:B------:R-:W-:-:S09]  /*0220*/  UISETP.NE.AND.EX UP0, UPT, UR5, URZ, UPT, UP0 ;  /* 0x000000ff0500728c */ /* 0x000fd2000bf05300 */
[----:B------:R-:W-:Y:S05]  /*0230*/  BRA.U !UP0, `(.L_x_3) ;  /* 0x00000001080c7547 */ /* 0x000fea000b800000 */
[----:B-1----:R-:W1:Y:S02]  /*0240*/  LDC.64 R2, c[0x0][0x8a8] ;  /* 0x00022a00ff027b82 */ /* 0x002e640000000a00 */
[----:B-1----:R2:W5:Y:S01]  /*0250*/  LDG.E R47, desc[UR52][R2.64] ;  /* 0x00000034022f7981 */ /* 0x002562000c1e1900 */
[----:B------:R-:W-:Y:S05]  /*0260*/  BRA `(.L_x_2) ;  /* 0x0000000000087947 */ /* 0x000fea0003800000 */
.L_x_3:
[----:B------:R-:W2:Y:S02]  /*0270*/  LDCU UR4, c[0x0][0x8a0] ;  /* 0x00011400ff0477ac */ /* 0x000ea40008000800 */
[----:B--2---:R-:W-:Y:S02]  /*0280*/  MOV R47, UR4 ;  /* 0x00000004002f7c02 */ /* 0x004fe40008000f00 */
.L_x_2:
[----:B------:R-:W-:Y:S01]  /*0290*/  IMAD.U32 R0, RZ, RZ, UR10 ;  /* 0x0000000aff007e24 */ /* 0x000fe2000f8e00ff */
[----:B------:R-:W-:Y:S04]  /*02a0*/  BSSY.RECONVERGENT B0, `(.L_x_4) ;  /* 0x000000c000007945 */ /* 0x000fe80003800200 */
[C---:B------:R-:W-:Y:S02]  /*02b0*/  ISETP.NE.OR P2, PT, R0.reuse, 0x1, !P1 ;  /* 0x000000010000780c */ /* 0x040fe40004f45670 */
[----:B------:R-:W-:-:S11]  /*02c0*/  ISETP.NE.OR P0, PT, R0, 0x3, !P1 ;  /* 0x000000030000780c */ /* 0x000fd60004f05670 */
[----:B------:R-:W-:Y:S05]  /*02d0*/  @P2 BRA `(.L_x_5) ;  /* 0x0000000000202947 */ /* 0x000fea0003800000 */
[----:B------:R-:W3:Y:S02]  /*02e0*/  LDCU.64 UR4, c[0x0][0x348] ;  /* 0x00006900ff0477ac */ /* 0x000ee40008000a00 */
[----:B---3--:R-:W-:Y:S02]  /*02f0*/  UIADD3 UR6, UP1, UPT, UR4, 0x80, URZ ;  /* 0x0000008004067890 */ /* 0x008fe4000ff3e0ff */
[----:B------:R-:W-:Y:S02]  /*0300*/  UIADD3 UR4, UP0, UPT, UR4, 0x180, URZ ;  /* 0x0000018004047890 */ /* 0x000fe4000ff1e0ff */
[----:B------:R-:W-:Y:S02]  /*0310*/  UIADD3.X UR7, UPT, UPT, URZ, UR5, URZ, UP1, !UPT ;  /* 0x00000005ff077290 */ /* 0x000fe40008ffe4ff */
[----:B------:R-:W-:-:S07]  /*0320*/  UIADD3.X UR5, UPT, UPT, URZ, UR5, URZ, UP0, !UPT ;  /* 0x00000005ff057290 */ /* 0x000fce00087fe4ff */
[----:B------:R3:W-:Y:S02]  /*0330*/  UTMACCTL.PF [UR6] ;  /* 0x00000000060079b9 */ /* 0x0007e40008040000 */
[----:B------:R3:W-:Y:S02]  /*0340*/  UTMACCTL.PF [UR4] ;  /* 0x00000000040079b9 */ /* 0x0007e40008040000 */
[----:B---3--:R-:W-:Y:S01]  /*0350*/  NOP ;  /* 0x0000000000007918 */ /* 0x008fe20000000000 */
.L_x_5:
[----:B------:R-:W-:Y:S05]  /*0360*/  BSYNC.RECONVERGENT B0 ;  /* 0x0000000000007941 */ /* 0x000fea0003800200 */
.L_x_4:
[----:B------:R-:W-:Y:S04]  /*0370*/  BSSY.RECONVERGENT B0, `(.L_x_6) ;  /* 0x000000a000007945 */ /* 0x000fe80003800200 */
        /* <DEDUP_REMOVED lines=9> */
.L_x_7:
[----:B------:R-:W-:Y:S05]  /*0410*/  BSYNC.RECONVERGENT B0 ;  /* 0x0000000000007941 */ /* 0x000fea0003800200 */
.L_x_6:
[----:B------:R-:W3:Y:S01]  /*0420*/  LDCU.64 UR4, c[0x0][0x888] ;  /* 0x00011100ff0477ac */ /* 0x000ee20008000a00 */
[----:B------:R-:W-:Y:S02]  /*0430*/  UISETP.EQ.U32.AND UP1, UPT, UR8, URZ, UPT ;  /* 0x000000ff0800728c */ /* 0x000fe4000bf22070 */
[----:B------:R-:W-:Y:S02]  /*0440*/  UPLOP3.LUT UP5, UPT, UPT, UPT, UPT, 0x80, 0x8 ;  /* 0x000000000008789c */ /* 0x000fe40003faf070 */
[----:B---3--:R-:W-:-:S04]  /*0450*/  UISETP.NE.U32.AND UP0, UPT, UR4, URZ, UPT ;  /* 0x000000ff0400728c */ /* 0x008fc8000bf05070 */
[----:B------:R-:W-:-:S04]  /*0460*/  UISETP.NE.AND.EX UP0, UPT, UR5, URZ, UPT, UP0 ;  /* 0x000000ff0500728c */ /* 0x000fc8000bf05300 */
[----:B------:R-:W-:-:S04]  /*0470*/  UISETP.EQ.OR.EX UP2, UPT, UR9, URZ, !UP0, UP1 ;  /* 0x000000ff0900728c */ /* 0x000fc8000c742710 */
[----:B------:R-:W-:-:S05]  /*0480*/  UP2UR UR47, UPR, URZ, 0x4 ;  /* 0x00000004ff2f7883 */ /* 0x000fca0008000000 */
[----:B------:R-:W-:Y:S07]  /*0490*/  BRA.U !UP2, `(.L_x_8) ;  /* 0x000000010a207547 */ /* 0x000fee000b800000 */
[----:B------:R-:W-:Y:S01]  /*04a0*/  UISETP.NE.U32.AND UP2, UPT, UR8, URZ, UPT ;  /* 0x000000ff0800728c */ /* 0x000fe2000bf45070 */
[----:B-----5:R-:W-:Y:S01]  /*04b0*/  FSETP.NEU.AND P0, PT, R49, RZ, PT ;  /* 0x000000ff3100720b */ /* 0x020fe20003f0d000 */
[----:B------:R-:W-:Y:S02]  /*04c0*/  USEL UR4, URZ, 0xffffffff, UP0 ;  /* 0xffffffffff047887 */ /* 0x000fe40008000000 */
[----:B------:R-:W-:-:S10]  /*04d0*/  UISETP.NE.AND.EX UP2, UPT, UR9, URZ, UPT, UP2 ;  /* 0x000000ff0900728c */ /* 0x000fd4000bf45320 */
[----:B------:R-:W-:Y:S01]  /*04e0*/  VOTEU.ANY UP1, P0 ;  /* 0x0000000000ff7886 */ /* 0x000fe20000020100 */
[----:B------:R-:W-:-:S04]  /*04f0*/  @!UP2 USEL UR4, URZ, 0xffffffff, UP1 ;  /* 0xffffffffff04a887 */ /* 0x000fc80008800000 */
[----:B------:R-:W-:-:S04]  /*0500*/  ULOP3.LUT UR4, UR4, 0x1, URZ, 0xc0, !UPT ;  /* 0x0000000104047892 */ /* 0x000fc8000f8ec0ff */
[----:B------:R-:W-:-:S11]  /*0510*/  UISETP.NE.U32.AND UP5, UPT, UR4, 0x1, UPT ;  /* 0x000000010400788c */ /* 0x000fd6000bfa5070 */
.L_x_8:
[----:B------:R-:W3:Y:S01]  /*0520*/  SHFL.IDX PT, R0, R96, RZ, 0x1f ;  /* 0x00001fff60007589 */ /* 0x000ee200000e0000 */
[----:B------:R-:W-:Y:S01]  /*0530*/  R2UR UR4, R12 ;  /* 0x000000000c0472ca */ /* 0x000fe200000e0000 */
[----:B------:R-:W-:-:S04]  /*0540*/  UISETP.NE.AND UP1, UPT, UR10, 0x2, UPT ;  /* 0x000000020a00788c */ /* 0x000fc8000bf25270 */
[----:B------:R-:W-:-:S08]  /*0550*/  USEL UR37, URZ, 0x1, UP1 ;  /* 0x00000001ff257887 */ /* 0x000fd00008800000 */
[----:B------:R-:W-:-:S06]  /*0560*/  UISETP.EQ.AND UP2, UPT, UR4, URZ, !UP1 ;  /* 0x000000ff0400728c */ /* 0x000fcc000cf42270 */
[----:B------:R-:W-:Y:S02]  /*0570*/  PLOP3.LUT P5, PT, P1, PT, UP2, 0x80, 0x8 ;  /* 0x000000000008781c */ /* 0x000fe40000faf028 */
[----:B---3--:R-:W-:-:S13]  /*0580*/  ISETP.NE.AND P0, PT, R0, RZ, PT ;  /* 0x000000ff0000720c */ /* 0x008fda0003f05270 */
[----:B------:R-:W-:Y:S05]  /*0590*/  @P0 BRA `(.L_x_9) ;  /* 0x0000000000340947 */ /* 0x000fea0003800000 */
[----:B------:R-:W-:Y:S01]  /*05a0*/  UMOV UR4, 0x400 ;  /* 0x0000040000047882 */ /* 0x000fe20000000000 */
[----:B------:R-:W-:Y:S01]  /*05b0*/  UMOV UR6, 0x1 ;  /* 0x0000000100067882 */ /* 0x000fe20000000000 */
[----:B------:R-:W-:Y:S02]  /*05c0*/  ULEA UR4, UR46, UR4, 0x18 ;  /* 0x000000042e047291 */ /* 0x000fe4000f8ec0ff */
[----:B------:R-:W-:-:S04]  /*05d0*/  UIADD3 UR6, UPT, UPT, -UR6, 0x100000, URZ ;  /* 0x0010000006067890 */ /* 0x000fc8000fffe1ff */
[----:B------:R-:W-:Y:S02]  /*05e0*/  USHF.L.U32 UR7, UR6, 0xb, URZ ;  /* 0x0000000b06077899 */ /* 0x000fe400080006ff */
[----:B------:R-:W-:Y:S01]  /*05f0*/  USHF.L.U32 UR6, UR6, 0x1, URZ ;  /* 0x0000000106067899 */ /* 0x000fe200080006ff */
[----:B------:R-:W-:Y:S01]  /*0600*/  ELECT P0, URZ, PT ;  /* 0x0000000000ff782f */ /* 0x000fe20003800000 */
[----:B------:R-:W3:Y:S10]  /*0610*/  FENCE.VIEW.ASYNC.S ;  /* 0x00000000000073c6 */ /* 0x000ef40000000000 */
[----:B---3--:R3:W4:Y:S01]  /*0620*/  SYNCS.EXCH.64 URZ, [UR4], UR6 ;  /* 0x0000000604ff75b2 */ /* 0x0087220008000100 */
[----:B------:R3:W1:Y:S01]  /*0630*/  SYNCS.EXCH.64 URZ, [UR4+0x10], UR6 ;  /* 0x0000100604ff75b2 */ /* 0x0006620008000100 */
[----:B------:R3:W1:Y:S01]  /*0640*/  SYNCS.EXCH.64 URZ, [UR4+0x8], UR6 ;  /* 0x0000080604ff75b2 */ /* 0x0006620008000100 */
[----:B------:R3:W1:Y:S01]  /*0650*/  SYNCS.EXCH.64 URZ, [UR4+0x18], UR6 ;  /* 0x0000180604ff75b2 */ /* 0x0006620008000100 */
[----:B------:R-:W-:Y:S01]  /*0660*/  NOP ;  /* 0x0000000000007918 */ /* 0x000fe20000000000 */
.L_x_9:
[----:B------:R-:W2:Y:S01]  /*0670*/  SHFL.IDX PT, R0, R96, RZ, 0x1f ;  /* 0x00001fff60007589 */ /* 0x000ea200000e0000 */
[----:B------:R-:W-:Y:S01]  /*0680*/  NOP ;  /* 0x0000000000007918 */ /* 0x000fe20000000000 */
[----:B--2---:R-:W-:-:S13]  /*0690*/  ISETP.NE.AND P0, PT, R0, 0x1, PT ;  /* 0x000000010000780c */ /* 0x004fda0003f05270 */
[----:B------:R-:W-:Y:S05]  /*06a0*/  @P0 BRA `(.L_x_10) ;  /* 0x0000000000540947 */ /* 0x000fea0003800000 */
[----:B---3--:R-:W-:Y:S01]  /*06b0*/  UMOV UR4, 0x400 ;  /* 0x0000040000047882 */ /* 0x008fe20000000000 */
[----:B------:R-:W-:Y:S01]  /*06c0*/  UMOV UR8, 0x20 ;  /* 0x0000002000087882 */ /* 0x000fe20000000000 */
[----:B------:R-:W-:Y:S01]  /*06d0*/  UMOV UR6, 0x80 ;  /* 0x0000008000067882 */ /* 0x000fe20000000000 */
[----:B------:R-:W-:Y:S02]  /*06e0*/  ULEA UR4, UR46, UR4, 0x18 ;  /* 0x000000042e047291 */ /* 0x000fe4000f8ec0ff */
[----:B------:R-:W-:-:S04]  /*06f0*/  UIADD3 UR8, UPT, UPT, -UR8, 0x100000, URZ ;  /* 0x0010000008087890 */ /* 0x000fc8000fffe1ff */
[----:B------:R-:W-:Y:S02]  /*0700*/  USHF.L.U32 UR9, UR8, 0xb, URZ ;  /* 0x0000000b08097899 */ /* 0x000fe400080006ff */
[----:B------:R-:W-:Y:S02]  /*0710*/  USHF.L.U32 UR8, UR8, 0x1, URZ ;  /* 0x0000000108087899 */ /* 0x000fe400080006ff */
[----:B------:R-:W-:-:S04]  /*0720*/  UIADD3 UR6, UPT, UPT, -UR6, 0x100000, URZ ;  /* 0x0010000006067890 */ /* 0x000fc8000fffe1ff */
[----:B------:R-:W-:Y:S02]  /*0730*/  USHF.L.U32 UR7, UR6, 0xb, URZ ;  /* 0x0000000b06077899 */ /* 0x000fe400080006ff */
[----:B------:R-:W-:Y:S01]  /*0740*/  USHF.L.U32 UR6, UR6, 0x1, URZ ;  /* 0x0000000106067899 */ /* 0x000fe200080006ff */
[----:B------:R-:W-:Y:S01]  /*0750*/  ELECT P0, URZ, PT ;  /* 0x0000000000ff782f */ /* 0x000fe20003800000 */
[----:B------:R-:W2:Y:S02]  /*0760*/  FENCE.VIEW.ASYNC.S ;  /* 0x00000000000073c6 */ /* 0x000ea40000000000 */
[----:B--2---:R2:W3:Y:S08]  /*0770*/  SYNCS.EXCH.64 URZ, [UR4+0x20], UR8 ;  /* 0x0000200804ff75b2 */ /* 0x0044f00008000100 */
[----:B------:R2:W1:Y:S01]  /*0780*/  SYNCS.EXCH.64 URZ, [UR4+0x40], UR6 ;  /* 0x0000400604ff75b2 */ /* 0x0004620008000100 */
[----:B------:R2:W1:Y:S01]  /*0790*/  SYNCS.EXCH.64 URZ, [UR4+0x28], UR8 ;  /* 0x0000280804ff75b2 */ /* 0x0004620008000100 */
[----:B------:R2:W1:Y:S01]  /*07a0*/  SYNCS.EXCH.64 URZ, [UR4+0x48], UR6 ;  /* 0x0000480604ff75b2 */ /* 0x0004620008000100 */
[----:B------:R2:W1:Y:S01]  /*07b0*/  SYNCS.EXCH.64 URZ, [UR4+0x30], UR8 ;  /* 0x0000300804ff75b2 */ /* 0x0004620008000100 */
[----:B------:R2:W1:Y:S01]  /*07c0*/  SYNCS.EXCH.64 URZ, [UR4+0x50], UR6 ;  /* 0x0000500604ff75b2 */ /* 0x0004620008000100 */
[----:B------:R2:W1:Y:S01]  /*07d0*/  SYNCS.EXCH.64 URZ, [UR4+0x38], UR8 ;  /* 0x0000380804ff75b2 */ /* 0x0004620008000100 */
[----:B------:R2:W1:Y:S01]  /*07e0*/  SYNCS.EXCH.64 URZ, [UR4+0x58], UR6 ;  /* 0x0000580604ff75b2 */ /* 0x0004620008000100 */
[----:B------:R-:W-:Y:S01]  /*07f0*/  NOP ;  /* 0x0000000000007918 */ /* 0x000fe20000000000 */
.L_x_10:
[----:B------:R-:W4:Y:S01]  /*0800*/  SHFL.IDX PT, R0, R96, RZ, 0x1f ;  /* 0x00001fff60007589 */ /* 0x000f2200000e0000 */
[----:B------:R-:W-:Y:S01]  /*0810*/  NOP ;  /* 0x0000000000007918 */ /* 0x000fe20000000000 */
[----:B----4-:R-:W-:-:S13]  /*0820*/  ISETP.NE.AND P0, PT, R0, 0x3, PT ;  /* 0x000000030000780c */ /* 0x010fda0003f05270 */
[----:B------:R-:W-:Y:S05]  /*0830*/  @P0 BRA `(.L_x_11) ;  /* 0x00000000002c0947 */ /* 0x000fea0003800000 */
[----:B--23--:R-:W-:Y:S01]  /*0840*/  UMOV UR6, 0x400 ;  /* 0x0000040000067882 */ /* 0x00cfe20000000000 */
[----:B------:R-:W-:Y:S01]  /*0850*/  UMOV UR4, 0x20 ;  /* 0x0000002000047882 */ /* 0x000fe20000000000 */
[----:B------:R-:W-:Y:S02]  /*0860*/  ULEA UR6, UR46, UR6, 0x18 ;  /* 0x000000062e067291 */ /* 0x000fe4000f8ec0ff */
[----:B------:R-:W-:-:S04]  /*0870*/  UIADD3 UR4, UPT, UPT, -UR4, 0x100000, URZ ;  /* 0x0010000004047890 */ /* 0x000fc8000fffe1ff */
[----:B------:R-:W-:Y:S02]  /*0880*/  USHF.L.U32 UR5, UR4, 0xb, URZ ;  /* 0x0000000b04057899 */ /* 0x000fe400080006ff */
[----:B------:R-:W-:Y:S01]  /*0890*/  USHF.L.U32 UR4, UR4, 0x1, URZ ;  /* 0x0000000104047899 */ /* 0x000fe200080006ff */
[----:B------:R-:W-:Y:S01]  /*08a0*/  ELECT P0, URZ, PT ;  /* 0x0000000000ff782f */ /* 0x000fe20003800000 */
[----:B------:R-:W2:Y:S10]  /*08b0*/  FENCE.VIEW.ASYNC.S ;  /* 0x00000000000073c6 */ /* 0x000eb40000000000 */
[----:B--2---:R4:W2:Y:S01]  /*08c0*/  SYNCS.EXCH.64 URZ, [UR6+0x60], UR4 ;  /* 0x0000600406ff75b2 */ /* 0x0048a20008000100 */
[----:B------:R4:W3:Y:S02]  /*08d0*/  SYNCS.EXCH.64 URZ, [UR6+0x68], UR4 ;  /* 0x0000680406ff75b2 */ /* 0x0008e40008000100 */
[----:B----4-:R-:W-:Y:S01]  /*08e0*/  NOP ;  /* 0x0000000000007918 */ /* 0x010fe20000000000 */
.L_x_11:
[----:B------:R-:W4:Y:S01]  /*08f0*/  SHFL.IDX PT, R0, R96, RZ, 0x1f ;  /* 0x00001fff60007589 */ /* 0x000f2200000e0000 */
[----:B------:R-:W-:Y:S01]  /*0900*/  NOP ;  /* 0x0000000000007918 */ /* 0x000fe20000000000 */
[----:B----4-:R-:W-:-:S13]  /*0910*/  ISETP.NE.AND P0, PT, R0, 0x4, PT ;  /* 0x000000040000780c */ /* 0x010fda0003f05270 */
[----:B------:R-:W-:Y:S05]  /*0920*/  @P0 BRA `(.L_x_12) ;  /* 0x0000000000480947 */ /* 0x000fea0003800000 */
[----:B--23--:R-:W-:Y:S01]  /*0930*/  UMOV UR4, 0x1e0 ;  /* 0x000001e000047882 */ /* 0x00cfe20000000000 */
[----:B------:R-:W-:Y:S01]  /*0940*/  UMOV UR6, 0x400 ;  /* 0x0000040000067882 */ /* 0x000fe20000000000 */
[----:B------:R-:W-:Y:S01]  /*0950*/  USEL UR4, UR4, 0x1a0, UP5 ;  /* 0x000001a004047887 */ /* 0x000fe2000a800000 */
        /* <DEDUP_REMOVED lines=10> */
[----:B--2---:R4:W2:Y:S08]  /*0a00*/  SYNCS.EXCH.64 URZ, [UR6+0x70], UR8 ;  /* 0x0000700806ff75b2 */ /* 0x0048b00008000100 */
[----:B------:R4:W3:Y:S01]  /*0a10*/  SYNCS.EXCH.64 URZ, [UR6+0x80], UR4 ;  /* 0x0000800406ff75b2 */ /* 0x0008e20008000100 */
[----:B------:R4:W1:Y:S01]  /*0a20*/  SYNCS.EXCH.64 URZ, [UR6+0x78], UR8 ;  /* 0x0000780806ff75b2 */ /* 0x0008620008000100 */
[----:B------:R4:W1:Y:S02]  /*0a30*/  SYNCS.EXCH.64 URZ, [UR6+0x88], UR4 ;  /* 0x0000880406ff75b2 */ /* 0x0008640008000100 */
[----:B----4-:R-:W-:Y:S01]  /*0a40*/  NOP ;  /* 0x0000000000007918 */ /* 0x010fe20000000000 */
.L_x_12:
[----:B------:R-:W4:Y:S01]  /*0a50*/  SHFL.IDX PT, R0, R96, RZ, 0x1f ;  /* 0x00001fff60007589 */ /* 0x000f2200000e0000 */
[----:B------:R-:W-:Y:S01]  /*0a60*/  NOP ;  /* 0x0000000000007918 */ /* 0x000fe20000000000 */
[----:B----4-:R-:W-:-:S13]  /*0a70*/  ISETP.NE.AND P0, PT, R0, 0x5, PT ;  /* 0x000000050000780c */ /* 0x010fda0003f05270 */
[----:B------:R-:W-:Y:S05]  /*0a80*/  @P0 BRA `(.L_x_13) ;  /* 0x0000000000540947 */ /* 0x000fea0003800000 */
[----:B--23--:R-:W-:Y:S01]  /*0a90*/  UMOV UR4, 0x400 ;  /* 0x0000040000047882 */ /* 0x00cfe20000000000 */
        /* <DEDUP_REMOVED lines=14> */
[----:B------:R4:W1:Y:S01]  /*0b80*/  SYNCS.EXCH.64 URZ, [UR4+0xb8], UR8 ;  /* 0x0000b80804ff75b2 */ /* 0x0008620008000100 */
[----:B------:R4:W1:Y:S01]  /*0b90*/  SYNCS.EXCH.64 URZ, [UR4+0xa0], UR6 ;  /* 0x0000a00604ff75b2 */ /* 0x0008620008000100 */
[----:B------:R4:W1:Y:S01]  /*0ba0*/  SYNCS.EXCH.64 URZ, [UR4+0xc0], UR8 ;  /* 0x0000c00804ff75b2 */ /* 0x0008620008000100 */
[----:B------:R4:W1:Y:S01]  /*0bb0*/  SYNCS.EXCH.64 URZ, [UR4+0xa8], UR6 ;  /* 0x0000a80604ff75b2 */ /* 0x0008620008000100 */
[----:B------:R4:W1:Y:S02]  /*0bc0*/  SYNCS.EXCH.64 URZ, [UR4+0xc8], UR8 ;  /* 0x0000c80804ff75b2 */ /* 0x0008640008000100 */
[----:B----4-:R-:W-:Y:S01]  /*0bd0*/  NOP ;  /* 0x0000000000007918 */ /* 0x010fe20000000000 */
.L_x_13:
[----:B------:R-:W4:Y:S01]  /*0be0*/  SHFL.IDX PT, R0, R96, RZ, 0x1f ;  /* 0x00001fff60007589 */ /* 0x000f2200000e0000 */
[----:B------:R-:W-:Y:S01]  /*0bf0*/  ISETP.NE.OR P1, PT, RZ, UR10, !P1 ;  /* 0x0000000aff007c0c */ /* 0x000fe2000cf25670 */
        /* <DEDUP_REMOVED lines=12> */
[----:B------:R4:W3:Y:S01]  /*0cc0*/  SYNCS.EXCH.64 URZ, [UR4+0xe0], UR6 ;  /* 0x0000e00604ff75b2 */ /* 0x0008e20008000100 */
[----:B------:R4:W1:Y:S01]  /*0cd0*/  SYNCS.EXCH.64 URZ, [UR4+0xd8], UR6 ;  /* 0x0000d80604ff75b2 */ /* 0x0008620008000100 */
[----:B------:R4:W1:Y:S02]  /*0ce0*/  SYNCS.EXCH.64 URZ, [UR4+0xe8], UR6 ;  /* 0x0000e80604ff75b2 */ /* 0x0008640008000100 */
[----:B----4-:R-:W-:Y:S01]  /*0cf0*/  NOP ;  /* 0x0000000000007918 */ /* 0x010fe20000000000 */
.L_x_14:
[----:B------:R-:W-:Y:S01]  /*0d00*/  VOTEU.ALL UP1, P1 ;  /* 0x0000000000ff7886 */ /* 0x000fe20000820000 */
[----:B--23--:R-:W2:Y:S01]  /*0d10*/  LDCU UR7, c[0x0][0x36c] ;  /* 0x00006d80ff0777ac */ /* 0x00cea20008000800 */
[----:B------:R-:W-:Y:S01]  /*0d20*/  NOP ;  /* 0x0000000000007918 */ /* 0x000fe20000000000 */
[----:B------:R-:W-:Y:S01]  /*0d30*/  LOP3.LUT R10, R105, 0x1f, RZ, 0xc0, !PT ;  /* 0x0000001f690a7812 */ /* 0x000fe200078ec0ff */
[----:B------:R-:W-:Y:S01]  /*0d40*/  UMOV UR4, 0x20 ;  /* 0x0000002000047882 */ /* 0x000fe20000000000 */
[----:B------:R-:W-:Y:S01]  /*0d50*/  @!UP1 UMOV UR6, 0x400 ;  /* 0x0000040000069882 */ /* 0x000fe20000000000 */
[----:B------:R-:W-:-:S04]  /*0d60*/  @!UP1 UIADD3 UR4, UPT, UPT, -UR4, 0x100000, URZ ;  /* 0x0010000004049890 */ /* 0x000fc8000fffe1ff */
[----:B------:R-:W-:Y:S02]  /*0d70*/  @!UP1 USHF.L.U32 UR5, UR4, 0xb, URZ ;  /* 0x0000000b04059899 */ /* 0x000fe400080006ff */
[----:B------:R-:W-:Y:S02]  /*0d80*/  @!UP1 USHF.L.U32 UR4, UR4, 0x1, URZ ;  /* 0x0000000104049899 */ /* 0x000fe400080006ff */
[----:B------:R-:W-:Y:S01]  /*0d90*/  @!UP1 ULEA UR6, UR46, UR6, 0x18 ;  /* 0x000000062e069291 */ /* 0x000fe2000f8ec0ff */
[----:B------:R-:W-:Y:S01]  /*0da0*/  VOTEU.ALL UP1, P1 ;  /* 0x0000000000ff7886 */ /* 0x000fe20000820000 */
[----:B------:R-:W-:Y:S01]  /*0db0*/  UISETP.NE.AND UP4, UPT, UR10, URZ, UPT ;  /* 0x000000ff0a00728c */ /* 0x000fe2000bf85270 */
[----:B------:R-:W3:Y:S09]  /*0dc0*/  FENCE.VIEW.ASYNC.S ;  /* 0x00000000000073c6 */ /* 0x000ef20000000000 */
[----:B---3--:R3:W4:Y:S01]  /*0dd0*/  @!UP1 SYNCS.EXCH.64 URZ, [UR6+0xf0], UR4 ;  /* 0x0000f00406ff95b2 */ /* 0x0087220008000100 */
[----:B--2---:R-:W-:-:S09]  /*0de0*/  UISETP.EQ.U32.AND UP1, UPT, UR7, 0x1, UPT ;  /* 0x000000010700788c */ /* 0x004fd2000bf22070 */
[----:B------:R-:W-:Y:S05]  /*0df0*/  BRA.U !UP1, `(.L_x_15) ;  /* 0x0000000109087547 */ /* 0x000fea000b800000 */
[----:B-1--4-:R-:W-:Y:S01]  /*0e00*/  UCGABAR_ARV ;  /* 0x00000000000079c7 */ /* 0x012fe20008000000 */
[----:B------:R-:W-:Y:S05]  /*0e10*/  BRA `(.L_x_16) ;  /* 0x0000000000047947 */ /* 0x000fea0003800000 */
.L_x_15:
[----:B-1--4-:R-:W-:Y:S01]  /*0e20*/  NOP ;  /* 0x0000000000007918 */ /* 0x012fe20000000000 */
.L_x_16:
[----:B------:R-:W1:Y:S01]  /*0e30*/  S2R R15, SR_CTAID.Y ;  /* 0x00000000000f7919 */ /* 0x000e620000002600 */
[----:B------:R-:W-:-:S05]  /*0e40*/  CS2R.32 R91, SR_CgaSize ;  /* 0x00000000005b7805 */ /* 0x000fca0000008a00 */
[----:B------:R-:W-:-:S05]  /*0e50*/  IMAD R91, R91, -0xa0, RZ ;  /* 0xffffff605b5b7824 */ /* 0x000fca00078e02ff */
[----:B---3--:R-:W-:-:S14]  /*0e60*/  R2UR UR4, R91 ;  /* 0x000000005b0472ca */ /* 0x008fdc00000e0000 */
[----:B------:R-:W2:Y:S01]  /*0e70*/  LDCU UR4, c[0x0][UR4+0x2b4] ;  /* 0x00005680040477ac */ /* 0x000ea20008000800 */
[----:B------:R-:W-:-:S05]  /*0e80*/  CS2R.32 R0, SR_CgaSize ;  /* 0x0000000000007805 */ /* 0x000fca0000008a00 */
[----:B------:R-:W-:-:S06]  /*0e90*/  IMAD R0, R0, -0xa0, RZ ;  /* 0xffffff6000007824 */ /* 0x000fcc00078e02ff */
[----:B------:R-:W3:Y:S01]  /*0ea0*/  LDC R0, c[0x0][R0+0x2a4] ;  /* 0x0000a90000007b82 */ /* 0x000ee20000000800 */
[----:B------:R-:W-:Y:S01]  /*0eb0*/  PRMT R8, RZ, 0x7610, R8 ;  /* 0x00007610ff087816 */ /* 0x000fe20000000008 */
[----:B------:R-:W4:Y:S01]  /*0ec0*/  S2R R9, SR_CTAID.X ;  /* 0x0000000000097919 */ /* 0x000f220000002500 */
[----:B------:R-:W-:-:S05]  /*0ed0*/  CS2R.32 R91, SR_CgaSize ;  /* 0x00000000005b7805 */ /* 0x000fca0000008a00 */
[----:B------:R-:W-:-:S05]  /*0ee0*/  IMAD R91, R91, -0xa0, RZ ;  /* 0xffffff605b5b7824 */ /* 0x000fca00078e02ff */
[----:B------:R-:W-:-:S14]  /*0ef0*/  R2UR UR5, R91 ;  /* 0x000000005b0572ca */ /* 0x000fdc00000e0000 */
[----:B------:R-:W3:Y:S01]  /*0f00*/  LDCU UR5, c[0x0][UR5+0x2b0] ;  /* 0x00005600050577ac */ /* 0x000ee20008000800 */
[----:B------:R-:W-:Y:S01]  /*0f10*/  UISETP.NE.AND UP2, UPT, UR10, 0x2, UPT ;  /* 0x000000020a00788c */ /* 0x000fe2000bf45270 */
[----:B------:R-:W2:Y:S01]  /*0f20*/  LDC R13, c[0x0][0xb24] ;  /* 0x0002c900ff0d7b82 */ /* 0x000ea20000000800 */
[----:B------:R-:W-:-:S05]  /*0f30*/  CS2R.32 R2, SR_CgaSize ;  /* 0x0000000000027805 */ /* 0x000fca0000008a00 */
[----:B------:R-:W-:-:S06]  /*0f40*/  IMAD R2, R2, -0xa0, RZ ;  /* 0xffffff6002027824 */ /* 0x000fcc00078e02ff */
[----:B------:R-:W3:Y:S08]  /*0f50*/  LDC R2, c[0x0][R2+0x2a0] ;  /* 0x0000a80002027b82 */ /* 0x000ef00000000800 */
[----:B------:R-:W3:Y:S01]  /*0f60*/  LDC R40, c[0x0][0xb24] ;  /* 0x0002c900ff287b82 */ /* 0x000ee20000000800 */
[----:B-1----:R-:W-:-:S07]  /*0f70*/  I2FP.F32.U32 R90, R15 ;  /* 0x0000000f005a7245 */ /* 0x002fce0000201000 */
[----:B------:R-:W1:Y:S01]  /*0f80*/  S2UR UR60, SR_CTAID.Z ;  /* 0x00000000003c79c3 */ /* 0x000e620000002700 */
[----:B--2---:R-:W-:Y:S01]  /*0f90*/  ISETP.GE.AND P0, PT, R13, 0x1, PT ;  /* 0x000000010d00780c */ /* 0x004fe20003f06270 */
[----:B----4-:R-:W-:Y:S01]  /*0fa0*/  IMAD.MOV.U32 R14, RZ, RZ, R9 ;  /* 0x000000ffff0e7224 */ /* 0x010fe200078e0009 */
[----:B------:R-:W-:Y:S01]  /*0fb0*/  I2FP.F32.U32 R91, R9 ;  /* 0x00000009005b7245 */ /* 0x000fe20000201000 */
[----:B------:R-:W-:Y:S01]  /*0fc0*/  FMUL R90, R90, UR4 ;  /* 0x000000045a5a7c20 */ /* 0x000fe20008400000 */
[----:B------:R-:W2:Y:S03]  /*0fd0*/  LDCU UR4, c[0x0][0xb30] ;  /* 0x00016600ff0477ac */ /* 0x000ea60008000800 */
[----:B---3--:R-:W-:Y:S02]  /*0fe0*/  FMUL R91, R91, UR5 ;  /* 0x000000055b5b7c20 */ /* 0x008fe40008400000 */
[----:B------:R-:W3:Y:S08]  /*0ff0*/  F2I.U32.TRUNC.NTZ R90, R90 ;  /* 0x0000005a005a7305 */ /* 0x000ef0000020f000 */
[----:B------:R-:W4:Y:S01]  /*1000*/  F2I.U32.TRUNC.NTZ R91, R91 ;  /* 0x0000005b005b7305 */ /* 0x000f22000020f000 */
[----:B--2---:R-:W-:Y:S01]  /*1010*/  UISETP.NE.AND UP3, UPT, UR4, 0x1, UPT ;  /* 0x000000010400788c */ /* 0x004fe2000bf65270 */
[----:B---3--:R-:W-:-:S05]  /*1020*/  IADD3 R90, PT, PT, -R90, RZ, RZ ;  /* 0x000000ff5a5a7210 */ /* 0x008fca0007ffe1ff */
[----:B------:R-:W-:Y:S01]  /*1030*/  IMAD R90, R0, R90, R15 ;  /* 0x0000005a005a7224 */ /* 0x000fe200078e020f */
[----:B------:R-:W-:Y:S01]  /*1040*/  PRMT R0, RZ, 0x7610, R0 ;  /* 0x00007610ff007816 */ /* 0x000fe20000000000 */
[----:B----4-:R-:W-:-:S04]  /*1050*/  IMAD.MOV R91, RZ, RZ, -R91 ;  /* 0x000000ffff5b7224 */ /* 0x010fc800078e0a5b */
[----:B------:R-:W-:Y:S01]  /*1060*/  IMAD R91, R2, R91, R9 ;  /* 0x0000005b025b7224 */ /* 0x000fe200078e0209 */
[----:B-1----:R-:W-:Y:S06]  /*1070*/  BRA.U UP4, `(.L_x_17) ;  /* 0x0000000104247547 */ /* 0x002fec000b800000 */
[----:B------:R-:W-:Y:S01]  /*1080*/  ISETP.NE.AND P1, PT, R90, RZ, PT ;  /* 0x000000ff5a00720c */ /* 0x000fe20003f25270 */
[----:B------:R-:W-:Y:S01]  /*1090*/  IMAD.MOV.U32 R0, RZ, RZ, 0x3 ;  /* 0x00000003ff007424 */ /* 0x000fe200078e00ff */
[C---:B------:R-:W-:Y:S02]  /*10a0*/  LOP3.LUT R2, R91.reuse, 0xfffffffe, RZ, 0xc0, !PT ;  /* 0xfffffffe5b027812 */ /* 0x040fe400078ec0ff */
[----:B------:R-:W-:Y:S02]  /*10b0*/  ISETP.LT.U32.OR P1, PT, R91, 0x2, !P1 ;  /* 0x000000025b00780c */ /* 0x000fe40004f21470 */
[----:B------:R-:W-:Y:S02]  /*10c0*/  SHF.L.U32 R0, R0, R2, RZ ;  /* 0x0000000200007219 */ /* 0x000fe400000006ff */
[----:B------:R-:W-:Y:S02]  /*10d0*/  SEL R4, RZ, 0x1, !P1 ;  /* 0x00000001ff047807 */ /* 0x000fe40004800000 */
[----:B------:R-:W-:-:S05]  /*10e0*/  SEL R3, RZ, 0x2, !P1 ;  /* 0x00000002ff037807 */ /* 0x000fca0004800000 */
[----:B------:R-:W-:-:S05]  /*10f0*/  IMAD.IADD R3, R4, 0x1, R3 ;  /* 0x0000000104037824 */ /* 0x000fca00078e0203 */
[----:B------:R-:W-:Y:S02]  /*1100*/  PRMT R8, R3, 0x7610, R8 ;  /* 0x0000761003087816 */ /* 0x000fe40000000008 */
.L_x_17:
[----:B------:R-:W-:Y:S05]  /*1110*/  @!P0 BRA `(.L_x_18) ;  /* 0x0000000000b88947 */ /* 0x000fea0003800000 */
[----:B------:R-:W1:Y:S01]  /*1120*/  LDC.64 R4, c[0x0][0xb18] ;  /* 0x0002c600ff047b82 */ /* 0x000e620000000a00 */
[----:B------:R-:W-:-:S07]  /*1130*/  ISETP.NE.AND P0, PT, R13, 0x1, PT ;  /* 0x000000010d00780c */ /* 0x000fce0003f05270 */
[----:B------:R-:W2:Y:S08]  /*1140*/  LDC R16, c[0x0][0xb0c] ;  /* 0x0002c300ff107b82 */ /* 0x000eb00000000800 */
[----:B------:R-:W3:Y:S08]  /*1150*/  LDC R18, c[0x0][0x370] ;  /* 0x0000dc00ff127b82 */ /* 0x000ef00000000800 */
[----:B------:R-:W4:Y:S01]  /*1160*/  LDC R17, c[0x0][0x374] ;  /* 0x0000dd00ff117b82 */ /* 0x000f220000000800 */
[----:B-1----:R-:W-:-:S07]  /*1170*/  ISETP.NE.AND P1, PT, R4, 0x1, PT ;  /* 0x000000010400780c */ /* 0x002fce0003f25270 */
[----:B------:R-:W3:Y:S01]  /*1180*/  LDC.64 R6, c[0x0][0xb10] ;  /* 0x0002c400ff067b82 */ /* 0x000ee20000000a00 */
[----:B--2---:R-:W-:-:S07]  /*1190*/  ISETP.NE.AND P2, PT, R16, 0x1, PT ;  /* 0x000000011000780c */ /* 0x004fce0003f45270 */
[----:B------:R-:W1:Y:S08]  /*11a0*/  LDC R14, c[0x0][0xb20] ;  /* 0x0002c800ff0e7b82 */ /* 0x000e700000000800 */
[----:B------:R-:W2:Y:S01]  /*11b0*/  LDC.64 R2, c[0x0][0xb28] ;  /* 0x0002ca00ff027b82 */ /* 0x000ea20000000a00 */
[----:B----4-:R-:W-:-:S04]  /*11c0*/  IMAD.HI.U32 R19, R17, R5, RZ ;  /* 0x0000000511137227 */ /* 0x010fc800078e00ff */
[----:B------:R-:W-:-:S04]  /*11d0*/  IMAD.HI.U32 R5, R15, R5, RZ ;  /* 0x000000050f057227 */ /* 0x000fc800078e00ff */
[----:B---3--:R-:W-:-:S05]  /*11e0*/  IMAD.HI.U32 R20, R18, R6, RZ ;  /* 0x0000000612147227 */ /* 0x008fca00078e00ff */
[-C--:B------:R-:W-:Y:S01]  /*11f0*/  @P2 SHF.R.U32.HI R18, RZ, R7.reuse, R20 ;  /* 0x00000007ff122219 */ /* 0x080fe20000011614 */
[----:B------:R-:W-:Y:S01]  /*1200*/  IMAD.HI.U32 R20, R9, R6, RZ ;  /* 0x0000000609147227 */ /* 0x000fe200078e00ff */
[-C--:B-1----:R-:W-:Y:S02]  /*1210*/  @P1 SHF.R.U32.HI R17, RZ, R14.reuse, R19 ;  /* 0x0000000eff111219 */ /* 0x082fe40000011613 */
[----:B------:R-:W-:Y:S02]  /*1220*/  SHF.R.U32.HI R5, RZ, R14, R5 ;  /* 0x0000000eff057219 */ /* 0x000fe40000011605 */
[----:B------:R-:W-:Y:S02]  /*1230*/  SHF.R.U32.HI R20, RZ, R7, R20 ;  /* 0x00000007ff147219 */ /* 0x000fe40000011614 */
[----:B------:R-:W-:Y:S01]  /*1240*/  SEL R5, R15, R5, !P1 ;  /* 0x000000050f057207 */ /* 0x000fe20004800000 */
[----:B--2---:R-:W-:Y:S01]  /*1250*/  IMAD.HI.U32 R19, R17, R2, RZ ;  /* 0x0000000211137227 */ /* 0x004fe200078e00ff */
[----:B------:R-:W-:-:S03]  /*1260*/  SEL R14, R9, R20, !P2 ;  /* 0x00000014090e7207 */ /* 0x000fc60005000000 */
[----:B------:R-:W-:Y:S01]  /*1270*/  IMAD.HI.U32 R6, R18, R2, RZ ;  /* 0x0000000212067227 */ /* 0x000fe200078e00ff */
[----:B------:R-:W-:-:S04]  /*1280*/  @P0 SHF.R.U32.HI R17, RZ, R3, R19 ;  /* 0x00000003ff110219 */ /* 0x000fc80000011613 */
[----:B------:R-:W-:Y:S01]  /*1290*/  @P0 SHF.R.U32.HI R18, RZ, R3, R6 ;  /* 0x00000003ff120219 */ /* 0x000fe20000011606 */
[----:B------:R-:W-:-:S04]  /*12a0*/  IMAD R17, R17, R13, RZ ;  /* 0x0000000d11117224 */ /* 0x000fc800078e02ff */
[----:B------:R-:W-:Y:S01]  /*12b0*/  IMAD R6, R18, R13, RZ ;  /* 0x0000000d12067224 */ /* 0x000fe200078e02ff */
[----:B------:R-:W-:-:S04]  /*12c0*/  ISETP.GE.AND P1, PT, R5, R17, PT ;  /* 0x000000110500720c */ /* 0x000fc80003f26270 */
[----:B------:R-:W-:Y:S01]  /*12d0*/  ISETP.GE.OR P1, PT, R14, R6, P1 ;  /* 0x000000060e00720c */ /* 0x000fe20000f26670 */
[----:B------:R-:W-:-:S05]  /*12e0*/  IMAD.HI.U32 R6, R5, R2, RZ ;  /* 0x0000000205067227 */ /* 0x000fca00078e00ff */
[----:B------:R-:W-:-:S04]  /*12f0*/  SHF.R.U32.HI R6, RZ, R3, R6 ;  /* 0x00000003ff067219 */ /* 0x000fc80000011606 */
[----:B------:R-:W-:-:S03]  /*1300*/  SEL R6, R5, R6, !P0 ;  /* 0x0000000605067207 */ /* 0x000fc60004000000 */
[----:B------:R-:W-:Y:S01]  /*1310*/  @!P1 IMAD.HI.U32 R7, R14, R2, RZ ;  /* 0x000000020e079227 */ /* 0x000fe200078e00ff */
[----:B------:R-:W-:-:S04]  /*1320*/  IADD3 R2, PT, PT, -R6, RZ, RZ ;  /* 0x000000ff06027210 */ /* 0x000fc80007ffe1ff */
[----:B------:R-:W-:Y:S01]  /*1330*/  @!P1 SHF.R.U32.HI R3, RZ, R3, R7 ;  /* 0x00000003ff039219 */ /* 0x000fe20000011607 */
[----:B------:R-:W-:Y:S01]  /*1340*/  IMAD R2, R13, R2, R5 ;  /* 0x000000020d027224 */ /* 0x000fe200078e0205 */
[----:B------:R-:W-:Y:S02]  /*1350*/  IADD3 R7, PT, PT, -R5, RZ, RZ ;  /* 0x000000ff05077210 */ /* 0x000fe40007ffe1ff */
[----:B------:R-:W-:-:S03]  /*1360*/  @!P1 SEL R3, R14, R3, !P0 ;  /* 0x000000030e039207 */ /* 0x000fc60004000000 */
[----:B------:R-:W-:Y:S02]  /*1370*/  IMAD R7, R4, R7, R15 ;  /* 0x0000000704077224 */ /* 0x000fe400078e020f */
[--C-:B------:R-:W-:Y:S02]  /*1380*/  @!P1 IMAD.IADD R6, R6, 0x1, -R3.reuse ;  /* 0x0000000106069824 */ /* 0x100fe400078e0a03 */
[----:B------:R-:W-:Y:S01]  /*1390*/  @!P1 IMAD R3, R2, R18, R3 ;  /* 0x0000001202039224 */ /* 0x000fe200078e0203 */
[----:B------:R-:W-:Y:S01]  /*13a0*/  IADD3 R2, PT, PT, -R14, RZ, RZ ;  /* 0x000000ff0e027210 */ /* 0x000fe20007ffe1ff */
[----:B------:R-:W-:Y:S02]  /*13b0*/  @!P1 IMAD R5, R6, R13, R14 ;  /* 0x0000000d06059224 */ /* 0x000fe400078e020e */
[----:B------:R-:W-:Y:S02]  /*13c0*/  @!P1 IMAD.MOV.U32 R14, RZ, RZ, R3 ;  /* 0x000000ffff0e9224 */ /* 0x000fe400078e0003 */
[----:B------:R-:W-:-:S02]  /*13d0*/  IMAD R2, R16, R2, R9 ;  /* 0x0000000210027224 */ /* 0x000fc400078e0209 */
[----:B------:R-:W-:Y:S02]  /*13e0*/  IMAD R15, R5, R4, R7 ;  /* 0x00000004050f7224 */ /* 0x000fe400078e0207 */
[----:B------:R-:W-:Y:S02]  /*13f0*/  IMAD R14, R14, R16, R2 ;  /* 0x000000100e0e7224 */ /* 0x000fe400078e0202 */
.L_x_18:
[----:B------:R-:W-:Y:S05]  /*1400*/  BRA.U UP3, `(.L_x_19) ;  /* 0x0000000103407547 */ /* 0x000fea000b800000 */
[----:B------:R-:W1:Y:S08]  /*1410*/  LDC.64 R4, c[0x0][0xb10] ;  /* 0x0002c400ff047b82 */ /* 0x000e700000000a00 */
[----:B------:R-:W2:Y:S08]  /*1420*/  LDC.64 R2, c[0x0][0xb18] ;  /* 0x0002c600ff027b82 */ /* 0x000eb00000000a00 */
[----:B------:R-:W3:Y:S08]  /*1430*/  LDC R6, c[0x0][0xb20] ;  /* 0x0002c800ff067b82 */ /* 0x000ef00000000800 */
[----:B------:R-:W4:Y:S01]  /*1440*/  LDC R7, c[0x0][0xb0c] ;  /* 0x0002c300ff077b82 */ /* 0x000f220000000800 */
[----:B-1----:R-:W-:-:S05]  /*1450*/  IMAD.HI.U32 R4, R14, R4, RZ ;  /* 0x000000040e047227 */ /* 0x002fca00078e00ff */
[----:B------:R-:W-:Y:S01]  /*1460*/  SHF.R.U32.HI R4, RZ, R5, R4 ;  /* 0x00000005ff047219 */ /* 0x000fe20000011604 */
[----:B--2---:R-:W-:Y:S01]  /*1470*/  IMAD.HI.U32 R3, R15, R3, RZ ;  /* 0x000000030f037227 */ /* 0x004fe200078e00ff */
[----:B------:R-:W-:-:S04]  /*1480*/  ISETP.NE.AND P0, PT, R2, 0x1, PT ;  /* 0x000000010200780c */ /* 0x000fc80003f05270 */
[----:B---3--:R-:W-:-:S04]  /*1490*/  SHF.R.U32.HI R3, RZ, R6, R3 ;  /* 0x00000006ff037219 */ /* 0x008fc80000011603 */
[----:B------:R-:W-:Y:S02]  /*14a0*/  SEL R3, R15, R3, !P0 ;  /* 0x000000030f037207 */ /* 0x000fe40004000000 */
[----:B----4-:R-:W-:-:S04]  /*14b0*/  ISETP.NE.AND P1, PT, R7, 0x1, PT ;  /* 0x000000010700780c */ /* 0x010fc80003f25270 */
[----:B------:R-:W-:-:S05]  /*14c0*/  SEL R5, R14, R4, !P1 ;  /* 0x000000040e057207 */ /* 0x000fca0004800000 */
[----:B------:R-:W-:Y:S02]  /*14d0*/  IMAD.IADD R4, R3, 0x1, -R5 ;  /* 0x0000000103047824 */ /* 0x000fe400078e0a05 */
[----:B------:R-:W-:Y:S02]  /*14e0*/  IMAD.IADD R3, R5, 0x1, -R3 ;  /* 0x0000000105037824 */ /* 0x000fe400078e0a03 */
[----:B------:R-:W-:Y:S02]  /*14f0*/  IMAD R14, R4, R7, R14 ;  /* 0x00000007040e7224 */ /* 0x000fe400078e020e */
[----:B------:R-:W-:Y:S02]  /*1500*/  IMAD R15, R3, R2, R15 ;  /* 0x00000002030f7224 */ /* 0x000fe400078e020f */
.L_x_19:
[----:B------:R-:W-:Y:S05]  /*1510*/  BRA.U !UP1, `(.L_x_20) ;  /* 0x00000001090c7547 */ /* 0x000fea000b800000 */
[----:B------:R-:W-:Y:S01]  /*1520*/  UCGABAR_WAIT ;  /* 0x0000000000007dc7 */ /* 0x000fe20008000000 */
[----:B------:R-:W-:Y:S01]  /*1530*/  CCTL.IVALL ;  /* 0x00000000ff00798f */ /* 0x000fe20002000000 */
[----:B------:R-:W-:Y:S05]  /*1540*/  BRA `(.L_x_21) ;  /* 0x0000000000047947 */ /* 0x000fea0003800000 */
.L_x_20:
[----:B------:R-:W-:Y:S06]  /*1550*/  BAR.SYNC.DEFER_BLOCKING 0x0 ;  /* 0x0000000000007b1d */ /* 0x000fec0000010000 */
.L_x_21:
[----:B------:R-:W-:Y:S05]  /*1560*/  BRA.U UP2, `(.L_x_22) ;  /* 0x0000001502947547 */ /* 0x000fea000b800000 */
[----:B------:R-:W1:Y:S01]  /*1570*/  LDCU UR6, c[0x0][0x38c] ;  /* 0x00007180ff0677ac */ /* 0x000e620008000800 */
[----:B------:R-:W2:Y:S01]  /*1580*/  LDC R8, c[0x0][0x370] ;  /* 0x0000dc00ff087b82 */ /* 0x000ea20000000800 */
[C---:B------:R-:W-:Y:S01]  /*1590*/  IMAD.SHL.U32 R19, R9.reuse, 0x40, RZ ;  /* 0x0000004009137824 */ /* 0x040fe200078e00ff */
[----:B------:R-:W-:Y:S01]  /*15a0*/  PLOP3.LUT P1, PT, PT, PT, UP5, 0x80, 0x8 ;  /* 0x000000000008781c */ /* 0x000fe20003f2f058 */
[----:B------:R-:W-:Y:S01]  /*15b0*/  UISETP.NE.AND UP1, UPT, UR10, URZ, UPT ;  /* 0x000000ff0a00728c */ /* 0x000fe2000bf25270 */
[----:B------:R-:W-:Y:S01]  /*15c0*/  ISETP.NE.AND P4, PT, R10, RZ, P5 ;  /* 0x000000ff0a00720c */ /* 0x000fe20002f85270 */
[----:B------:R-:W-:Y:S01]  /*15d0*/  IMAD.SHL.U32 R18, R9, 0x80, RZ ;  /* 0x0000008009127824 */ /* 0x000fe200078e00ff */
[----:B------:R-:W-:Y:S01]  /*15e0*/  PLOP3.LUT P1, PT, P1, PT, PT, 0x8, 0x80 ;  /* 0x000000000080781c */ /* 0x000fe20000f2e170 */
[----:B------:R-:W-:Y:S01]  /*15f0*/  IMAD.MOV.U32 R17, RZ, RZ, 0x1 ;  /* 0x00000001ff117424 */ /* 0x000fe200078e00ff */
[----:B------:R-:W3:Y:S01]  /*1600*/  LDC R0, c[0x0][0x374] ;  /* 0x0000dd00ff007b82 */ /* 0x000ee20000000800 */
[----:B------:R-:W-:Y:S01]  /*1610*/  IMAD.MOV.U32 R16, RZ, RZ, RZ ;  /* 0x000000ffff107224 */ /* 0x000fe200078e00ff */
[----:B------:R-:W-:Y:S01]  /*1620*/  CS2R R12, SRZ ;  /* 0x00000000000c7805 */ /* 0x000fe2000001ff00 */
[----:B------:R-:W-:Y:S01]  /*1630*/  IMAD.MOV.U32 R11, RZ, RZ, 0x1 ;  /* 0x00000001ff0b7424 */ /* 0x000fe200078e00ff */
[----:B------:R-:W-:Y:S01]  /*1640*/  LOP3.LUT R19, R19, 0x40, RZ, 0xc0, !PT ;  /* 0x0000004013137812 */ /* 0x000fe200078ec0ff */
[----:B------:R-:W4:Y:S01]  /*1650*/  LDCU.64 UR38, c[0x0][0x348] ;  /* 0x00006900ff2677ac */ /* 0x000f220008000a00 */
[----:B-1----:R-:W-:-:S02]  /*1660*/  UIADD3 UR5, UPT, UPT, UR6, 0xff, URZ ;  /* 0x000000ff06057890 */ /* 0x002fc4000fffe0ff */
[----:B------:R-:W-:Y:S02]  /*1670*/  UIADD3 UR61, UPT, UPT, UR6, 0x1fe, URZ ;  /* 0x000001fe063d7890 */ /* 0x000fe4000fffe0ff */
[----:B------:R-:W-:Y:S02]  /*1680*/  USHF.R.S32.HI UR4, URZ, 0x1f, UR5 ;  /* 0x0000001fff047899 */ /* 0x000fe40008011405 */
[----:B------:R-:W-:Y:S02]  /*1690*/  USEL UR37, UR37, 0x2, UP1 ;  /* 0x0000000225257887 */ /* 0x000fe40008800000 */
[----:B------:R-:W-:Y:S01]  /*16a0*/  ULEA.HI UR4, UR4, UR5, URZ, 0x8 ;  /* 0x0000000504047291 */ /* 0x000fe2000f8f40ff */
[----:B------:R-:W-:-:S03]  /*16b0*/  UMOV UR23, URZ ;  /* 0x000000ff00177c82 */ /* 0x000fc60008000000 */
[----:B------:R-:W-:Y:S02]  /*16c0*/  USHF.R.S32.HI UR53, URZ, 0x8, UR4 ;  /* 0x00000008ff357899 */ /* 0x000fe40008011404 */
[----:B------:R-:W-:Y:S02]  /*16d0*/  UIADD3 UR4, UPT, UPT, UR6, -0x1, URZ ;  /* 0xffffffff06047890 */ /* 0x000fe4000fffe0ff */
[----:B------:R-:W-:Y:S02]  /*16e0*/  UISETP.LT.U32.AND UP0, UPT, UR53, 0x2, UPT ;  /* 0x000000023500788c */ /* 0x000fe4000bf01070 */
[----:B------:R-:W-:Y:S02]  /*16f0*/  UISETP.GE.U32.AND UP2, UPT, UR4, -0x1ff, UPT ;  /* 0xfffffe010400788c */ /* 0x000fe4000bf46070 */
[----:B------:R-:W-:-:S04]  /*1700*/  USEL UR47, UR53, 0x2, UP0 ;  /* 0x00000002352f7887 */ /* 0x000fc80008000000 */
[----:B------:R-:W-:Y:S02]  /*1710*/  UIADD3 UR4, UPT, UPT, UR47, -0x1, URZ ;  /* 0xffffffff2f047890 */ /* 0x000fe4000fffe0ff */
[----:B------:R-:W-:-:S03]  /*1720*/  UIADD3 UR55, UPT, UPT, UR53, -UR47, URZ ;  /* 0x8000002f35377290 */ /* 0x000fc6000fffe0ff */
[----:B------:R-:W-:-:S04]  /*1730*/  @UP2 UIADD3 UR4, UPT, UPT, UR47, URZ, URZ ;  /* 0x000000ff2f042290 */ /* 0x000fc8000fffe0ff */
[----:B------:R-:W-:Y:S02]  /*1740*/  UIADD3 UR45, UPT, UPT, UR4, 0x1, URZ ;  /* 0x00000001042d7890 */ /* 0x000fe4000fffe0ff */
[----:B--2-4-:R-:W-:-:S12]  /*1750*/  UIADD3 UR54, UPT, UPT, -UR4, URZ, URZ ;  /* 0x000000ff04367290 */ /* 0x014fd8000fffe1ff */
.L_x_46:
[----:B------:R-:W-:Y:S01]  /*1760*/  UISETP.NE.AND UP0, UPT, UR46, URZ, UPT ;  /* 0x000000ff2e00728c */ /* 0x000fe2000bf05270 */
[----:B------:R-:W1:Y:S08]  /*1770*/  S2UR UR46, SR_CgaCtaId ;  /* 0x00000000002e79c3 */ /* 0x000e700000008800 */
[----:B------:R-:W-:Y:S05]  /*1780*/  BRA.U UP0, `(.L_x_23) ;  /* 0x0000000100347547 */ /* 0x000fea000b800000 */
[----:B------:R-:W2:Y:S01]  /*1790*/  S2R R2, SR_CgaCtaId ;  /* 0x0000000000027919 */ /* 0x000ea20000008800 */
[----:B------:R-:W-:-:S04]  /*17a0*/  MOV R3, 0x400 ;  /* 0x0000040000037802 */ /* 0x000fc80000000f00 */
[----:B--2---:R-:W-:Y:S02]  /*17b0*/  LEA R2, R2, R3, 0x18 ;  /* 0x0000000302027211 */ /* 0x004fe400078ec0ff */
[----:B------:R-:W-:-:S03]  /*17c0*/  SHF.L.U32 R3, R11, 0x1f, RZ ;  /* 0x0000001f0b037819 */ /* 0x000fc600000006ff */
[----:B------:R-:W-:-:S04]  /*17d0*/  IMAD R2, R12, 0x8, R2 ;  /* 0x000000080c027824 */ /* 0x000fc800078e0202 */
[----:B------:R-:W2:Y:S02]  /*17e0*/  SYNCS.PHASECHK.TRANS64.TRYWAIT P0, [R2+URZ+0xe0], R3 ;  /* 0x0000e003020075a7 */ /* 0x000ea400080011ff */
[----:B--2---:R-:W-:Y:S05]  /*17f0*/  @!P0 BRA `(.L_x_24) ;  /* 0x00000084006c8947 */ /* 0x004fea0003800000 */
.L_x_151:
[----:B------:R-:W-:Y:S01]  /*1800*/  VIADD R12, R12, 0x1 ;  /* 0x000000010c0c7836 */ /* 0x000fe20000000000 */
[----:B------:R2:W-:Y:S04]  /*1810*/  SYNCS.ARRIVE.TRANS64.A1T0 RZ, [R2+URZ+0xd0], RZ ;  /* 0x0000d0ff02ff79a7 */ /* 0x0005e800081000ff */
[----:B------:R-:W-:-:S04]  /*1820*/  ISETP.NE.AND P0, PT, R12, 0x2, PT ;  /* 0x000000020c00780c */ /* 0x000fc80003f05270 */
[----:B------:R-:W-:Y:S02]  /*1830*/  SEL R12, R12, RZ, P0 ;  /* 0x000000ff0c0c7207 */ /* 0x000fe40000000000 */
[----:B--2---:R-:W-:-:S04]  /*1840*/  SEL R2, RZ, 0x1, P0 ;  /* 0x00000001ff027807 */ /* 0x004fc80000000000 */
[----:B------:R-:W-:-:S07]  /*1850*/  LOP3.LUT R11, R11, R2, RZ, 0x3c, !PT ;  /* 0x000000020b0b7212 */ /* 0x000fce00078e3cff */
.L_x_23:
[----:B------:R-:W-:Y:S01]  /*1860*/  UMOV UR21, 0x400 ;  /* 0x0000040000157882 */ /* 0x000fe20000000000 */
[----:B------:R-:W-:Y:S01]  /*1870*/  SHF.L.U32 R2, R17, 0x1f, RZ ;  /* 0x0000001f11027819 */ /* 0x000fe200000006ff */
[----:B-1----:R-:W-:Y:S01]  /*1880*/  ULEA UR21, UR46, UR21, 0x18 ;  /* 0x000000152e157291 */ /* 0x002fe2000f8ec0ff */
[----:B------:R-:W-:Y:S01]  /*1890*/  R2UR UR5, R15 ;  /* 0x000000000f0572ca */ /* 0x000fe200000e0000 */
[----:B------:R-:W-:Y:S01]  /*18a0*/  UISETP.GE.U32.AND UP0, UPT, UR61, 0x1ff, UPT ;  /* 0x000001ff3d00788c */ /* 0x000fe2000bf06070 */
[----:B------:R-:W-:Y:S01]  /*18b0*/  R2UR UR59, R18 ;  /* 0x00000000123b72ca */ /* 0x000fe200000e0000 */
[----:B------:R-:W-:Y:S01]  /*18c0*/  ULEA UR4, UR23, UR21, 0x3 ;  /* 0x0000001517047291 */ /* 0x000fe2000f8e18ff */
[----:B------:R-:W-:Y:S01]  /*18d0*/  R2UR UR27, R19 ;  /* 0x00000000131b72ca */ /* 0x000fe200000e0000 */
[----:B------:R-:W-:-:S07]  /*18e0*/  UMOV UR22, URZ ;  /* 0x000000ff00167c82 */ /* 0x000fce0008000000 */
[----:B------:R1:W2:Y:S05]  /*18f0*/  SYNCS.PHASECHK.TRANS64.TRYWAIT P2, [UR4+0x10], R2 ;  /* 0x00001002ff0075a7 */ /* 0x0002aa0008041104 */
[----:B------:R-:W-:Y:S01]  /*1900*/  ULEA UR27, UR5, UR27, 0x7 ;  /* 0x0000001b051b7291 */ /* 0x000fe2000f8e38ff */
[----:B-1----:R-:W-:-:S05]  /*1910*/  LEA.HI R2, R14, R14, RZ, 0x1 ;  /* 0x0000000e0e027211 */ /* 0x002fca00078f08ff */
[----:B------:R-:W-:-:S05]  /*1920*/  IMAD.SHL.U32 R2, R2, 0x80, RZ ;  /* 0x0000008002027824 */ /* 0x000fca00078e00ff */
[----:B------:R-:W-:-:S04]  /*1930*/  LOP3.LUT R2, R2, 0xffffff00, RZ, 0xc0, !PT ;  /* 0xffffff0002027812 */ /* 0x000fc800078ec0ff */
[----:B------:R-:W-:-:S13]  /*1940*/  R2UR UR4, R2 ;  /* 0x00000000020472ca */ /* 0x000fda00000e0000 */
[----:B------:R-:W-:Y:S01]  /*1950*/  ULOP3.LUT UR59, UR4, 0x80, UR59, 0xf8, !UPT ;  /* 0x00000080043b7892 */ /* 0x000fe2000f8ef83b */
[----:B------:R-:W-:Y:S11]  /*1960*/  BRA.U !UP0, `(.L_x_25) ;  /* 0x0000000508587547 */ /* 0x000ff6000b800000 */
[----:B------:R-:W-:Y:S01]  /*1970*/  UMOV UR29, UR54 ;  /* 0x00000036001d7c82 */ /* 0x000fe20008000000 */
[----:B------:R-:W-:Y:S01]  /*1980*/  UMOV UR6, UR23 ;  /* 0x0000001700067c82 */ /* 0x000fe20008000000 */
[----:B------:R-:W-:-:S05]  /*1990*/  UMOV UR42, 0x80 ;  /* 0x00000080002a7882 */ /* 0x000fca0000000000 */
.L_x_33:
[----:B------:R-:W-:Y:S01]  /*19a0*/  ULEA UR7, UR6, UR21, 0x3 ;  /* 0x0000001506077291 */ /* 0x000fe2000f8e18ff */
[----:B--2---:R-:W-:Y:S01]  /*19b0*/  @P5 MOV R3, 0x30000 ;  /* 0x0003000000035802 */ /* 0x004fe20000000f00 */
[----:B-12-4-:R-:W-:Y:S10]  /*19c0*/  @P2 BRA `(.L_x_26) ;  /* 0x00000000000c2947 */ /* 0x016ff40003800000 */
[----:B------:R-:W-:-:S04]  /*19d0*/  SHF.L.U32 R4, R17, 0x1f, RZ ;  /* 0x0000001f11047819 */ /* 0x000fc800000006ff */
[----:B------:R-:W1:Y:S02]  /*19e0*/  SYNCS.PHASECHK.TRANS64.TRYWAIT P0, [UR7+0x10], R4 ;  /* 0x00001004ff0075a7 */ /* 0x000e640008001107 */
[----:B-1----:R-:W-:Y:S05]  /*19f0*/  @!P0 BRA `(.L_x_27) ;  /* 0x0000008400008947 */ /* 0x002fea0003800000 */
.L_x_26:
[----:B------:R2:W-:Y:S01]  /*1a00*/  @P5 SYNCS.ARRIVE.TRANS64 RZ, [UR7], R3 ;  /* 0x00000003ffff59a7 */ /* 0x0005e20008000007 */
[----:B------:R-:W-:Y:S02]  /*1a10*/  ULOP3.LUT UR4, UR37, 0x2, URZ, 0xfc, !UPT ;  /* 0x0000000225047892 */ /* 0x000fe4000f8efcff */
[----:B------:R-:W-:Y:S02]  /*1a20*/  UIADD3 UR29, UPT, UPT, UR29, 0x1, URZ ;  /* 0x000000011d1d7890 */ /* 0x000fe4000fffe0ff */
[----:B------:R-:W-:Y:S02]  /*1a30*/  UISETP.NE.AND UP0, UPT, UR4, 0x2, UPT ;  /* 0x000000020400788c */ /* 0x000fe4000bf05270 */
[----:B------:R-:W-:-:S07]  /*1a40*/  UISETP.NE.AND UP2, UPT, UR29, 0x1, UPT ;  /* 0x000000011d00788c */ /* 0x000fce000bf45270 */
[----:B------:R-:W-:Y:S05]  /*1a50*/  BRA.U UP0, `(.L_x_28) ;  /* 0x0000000100047547 */ /* 0x000fea000b800000 */
[----:B------:R-:W-:Y:S05]  /*1a60*/  BPT.TRAP 0x1 ;  /* 0x000000040000795c */ /* 0x000fea0000300000 */
.L_x_28:
[----:B------:R-:W-:Y:S04]  /*1a70*/  BSSY.RECONVERGENT B0, `(.L_x_29) ;  /* 0x0000003000007945 */ /* 0x000fe80003800200 */
[----:B------:R-:W-:Y:S05]  /*1a80*/  @!P4 BRA `(.L_x_30) ;  /* 0x000000000004c947 */ /* 0x000fea0003800000 */
[----:B------:R-:W-:Y:S05]  /*1a90*/  BPT.TRAP 0x1 ;  /* 0x000000040000795c */ /* 0x000fea0000300000 */
.L_x_30:
[----:B------:R-:W-:Y:S05]  /*1aa0*/  BSYNC.RECONVERGENT B0 ;  /* 0x0000000000007941 */ /* 0x000fea0003800200 */
.L_x_29:
[----:B------:R-:W-:Y:S01]  /*1ab0*/  UIADD3 UR4, UPT, UPT, UR6, 0x1, URZ ;  /* 0x0000000106047890 */ /* 0x000fe2000fffe0ff */
[----:B------:R-:W-:Y:S01]  /*1ac0*/  BSSY.RECONVERGENT B0, `(.L_x_31) ;  /* 0x000003c000007945 */ /* 0x000fe20003800200 */
[----:B------:R-:W-:Y:S02]  /*1ad0*/  ELECT P0, URZ, PT ;  /* 0x0000000000ff782f */ /* 0x000fe40003800000 */
[----:B------:R-:W-:-:S04]  /*1ae0*/  UISETP.NE.AND UP0, UPT, UR4, 0x2, UPT ;  /* 0x000000020400788c */ /* 0x000fc8000bf05270 */
[----:B------:R-:W-:Y:S02]  /*1af0*/  USEL UR5, URZ, 0x1, UP0 ;  /* 0x00000001ff057887 */ /* 0x000fe40008000000 */
[----:B------:R-:W-:-:S04]  /*1b00*/  USEL UR23, UR4, URZ, UP0 ;  /* 0x000000ff04177287 */ /* 0x000fc80008000000 */
[----:B------:R-:W-:Y:S01]  /*1b10*/  ULEA UR4, UR23, UR21, 0x3 ;  /* 0x0000001517047291 */ /* 0x000fe2000f8e18ff */
[----:B------:R-:W-:-:S04]  /*1b20*/  LOP3.LUT R17, R17, UR5, RZ, 0x3c, !PT ;  /* 0x0000000511117c12 */ /* 0x000fc8000f8e3cff */
[----:B-1----:R-:W-:-:S04]  /*1b30*/  SHF.L.U32 R2, R17, 0x1f, RZ ;  /* 0x0000001f11027819 */ /* 0x002fc800000006ff */
[----:B------:R1:W4:Y:S01]  /*1b40*/  SYNCS.PHASECHK.TRANS64.TRYWAIT P2, [UR4+0x10], R2 ;  /* 0x00001002ff0075a7 */ /* 0x0003220008041104 */
[----:B------:R-:W-:Y:S05]  /*1b50*/  @!P0 BRA `(.L_x_32) ;  /* 0x0000000000c88947 */ /* 0x000fea0003800000 */
[----:B------:R-:W-:Y:S02]  /*1b60*/  ULEA UR32, UR6, UR21, 0x10 ;  /* 0x0000001506207291 */ /* 0x000fe4000f8e80ff */
[----:B------:R-:W-:Y:S02]  /*1b70*/  UIADD3 UR4, UP1, UPT, UR38, 0x80, URZ ;  /* 0x0000008026047890 */ /* 0x000fe4000ff3e0ff */
[----:B------:R-:W-:Y:S02]  /*1b80*/  ULEA UR13, UR6, UR21, 0xf ;  /* 0x00000015060d7291 */ /* 0x000fe4000f8e78ff */
[----:B------:R-:W-:Y:S02]  /*1b90*/  UIADD3 UR14, UP0, UPT, UR38, 0x180, URZ ;  /* 0x00000180260e7890 */ /* 0x000fe4000ff1e0ff */
[----:B------:R-:W-:Y:S02]  /*1ba0*/  UIADD3 UR58, UPT, UPT, UR42, -0x80, URZ ;  /* 0xffffff802a3a7890 */ /* 0x000fe4000fffe0ff */
[----:B------:R-:W-:-:S02]  /*1bb0*/  ULOP3.LUT UR57, UR7, 0xfefffff8, URZ, 0xc0, !UPT ;  /* 0xfefffff807397892 */ /* 0x000fc4000f8ec0ff */
[----:B------:R-:W-:Y:S02]  /*1bc0*/  UIADD3.X UR5, UPT, UPT, URZ, UR39, URZ, UP1, !UPT ;  /* 0x00000027ff057290 */ /* 0x000fe40008ffe4ff */
[----:B------:R-:W-:Y:S02]  /*1bd0*/  UIADD3 UR56, UPT, UPT, UR32, 0x8400, URZ ;  /* 0x0000840020387890 */ /* 0x000fe4000fffe0ff */
[----:B------:R-:W-:Y:S02]  /*1be0*/  UIADD3 UR50, UPT, UPT, UR42, -0x40, URZ ;  /* 0xffffffc02a327890 */ /* 0x000fe4000fffe0ff */
[----:B------:R-:W-:Y:S02]  /*1bf0*/  UIADD3 UR48, UPT, UPT, UR32, 0xc400, URZ ;  /* 0x0000c40020307890 */ /* 0x000fe4000fffe0ff */
[----:B------:R-:W-:Y:S02]  /*1c00*/  UIADD3 UR40, UPT, UPT, UR32, 0x10400, URZ ;  /* 0x0001040020287890 */ /* 0x000fe4000fffe0ff */
[----:B------:R-:W-:-:S02]  /*1c10*/  UIADD3 UR34, UPT, UPT, UR42, 0x40, URZ ;  /* 0x000000402a227890 */ /* 0x000fc4000fffe0ff */
[----:B------:R-:W-:Y:S02]  /*1c20*/  UIADD3 UR32, UPT, UPT, UR32, 0x14400, URZ ;  /* 0x0001440020207890 */ /* 0x000fe4000fffe0ff */
[----:B------:R-:W-:Y:S02]  /*1c30*/  UIADD3.X UR15, UPT, UPT, URZ, UR39, URZ, UP0, !UPT ;  /* 0x00000027ff0f7290 */ /* 0x000fe400087fe4ff */
[----:B------:R-:W-:Y:S02]  /*1c40*/  UIADD3 UR24, UPT, UPT, UR13, 0x28400, URZ ;  /* 0x000284000d187890 */ /* 0x000fe4000fffe0ff */
[----:B------:R-:W-:Y:S01]  /*1c50*/  UIADD3 UR8, UPT, UPT, UR13, 0x2a400, URZ ;  /* 0x0002a4000d087890 */ /* 0x000fe2000fffe0ff */
[----:B------:R-:W-:Y:S01]  /*1c60*/  UMOV UR30, 0x0 ;  /* 0x00000000001e7882 */ /* 0x000fe20000000000 */
[----:B------:R-:W-:Y:S01]  /*1c70*/  UMOV UR31, 0x10000000 ;  /* 0x10000000001f7882 */ /* 0x000fe20000000000 */
[----:B------:R-:W-:Y:S01]  /*1c80*/  UMOV UR51, UR59 ;  /* 0x0000003b00337c82 */ /* 0x000fe20008000000 */
[----:B------:R-:W-:Y:S01]  /*1c90*/  UMOV UR52, UR60 ;  /* 0x0000003c00347c82 */ /* 0x000fe20008000000 */
[----:B------:R-:W-:Y:S01]  /*1ca0*/  UMOV UR49, UR57 ;  /* 0x0000003900317c82 */ /* 0x000fe20008000000 */
[----:B------:R-:W-:Y:S01]  /*1cb0*/  UMOV UR43, UR59 ;  /* 0x0000003b002b7c82 */ /* 0x000fe20008000000 */
[----:B------:R-:W-:Y:S01]  /*1cc0*/  UMOV UR44, UR60 ;  /* 0x0000003c002c7c82 */ /* 0x000fe20008000000 */
[----:B------:R-:W-:Y:S01]  /*1cd0*/  UMOV UR41, UR57 ;  /* 0x0000003900297c82 */ /* 0x000fe20008000000 */
[----:B------:R-:W-:Y:S01]  /*1ce0*/  UTMALDG.3D.2CTA [UR56], [UR4], desc[UR30] ;  /* 0x00001e38040075b4 */ /* 0x000fe20008211000 */
[----:B------:R-:W-:Y:S01]  /*1cf0*/  UMOV UR35, UR59 ;  /* 0x0000003b00237c82 */ /* 0x000fe20008000000 */
        /* <DEDUP_REMOVED lines=10> */
[----:B------:R-:W-:Y:S01]  /*1da0*/  UIADD3 UR16, UPT, UPT, UR13, 0x2c400, URZ ;  /* 0x0002c4000d107890 */ /* 0x000fe2000fffe0ff */
[----:B------:R-:W-:Y:S01]  /*1db0*/  UMOV UR18, UR42 ;  /* 0x0000002a00127c82 */ /* 0x000fe20008000000 */
[----:B------:R-:W-:Y:S01]  /*1dc0*/  UMOV UR19, UR27 ;  /* 0x0000001b00137c82 */ /* 0x000fe20008000000 */
[----:B------:R-:W-:Y:S01]  /*1dd0*/  UTMALDG.3D.2CTA [UR40], [UR4], desc[UR30] ;  /* 0x00001e28040075b4 */ /* 0x000fe20008211000 */
[----:B------:R-:W-:Y:S01]  /*1de0*/  UMOV UR20, UR60 ;  /* 0x0000003c00147c82 */ /* 0x000fe20008000000 */
[----:B------:R-:W-:Y:S01]  /*1df0*/  UMOV UR17, UR57 ;  /* 0x0000003900117c82 */ /* 0x000fe20008000000 */
[----:B------:R-:W-:Y:S01]  /*1e00*/  UTMALDG.3D.2CTA [UR32], [UR4], desc[UR30] ;  /* 0x00001e20040075b4 */ /* 0x000fe20008211000 */
[----:B------:R-:W-:Y:S01]  /*1e10*/  UTMALDG.3D.2CTA [UR24], [UR14], desc[UR30] ;  /* 0x00001e180e0075b4 */ /* 0x000fe20008211000 */
[----:B------:R2:W-:Y:S01]  /*1e20*/  UTMALDG.3D.2CTA [UR8], [UR14], desc[UR30] ;  /* 0x00001e080e0075b4 */ /* 0x0005e20008211000 */
[----:B------:R1:W-:Y:S01]  /*1e30*/  UTMALDG.3D.2CTA [UR16], [UR14], desc[UR30] ;  /* 0x00001e100e0075b4 */ /* 0x0003e20008211000 */
[----:B--2---:R-:W-:Y:S01]  /*1e40*/  UIADD3 UR8, UPT, UPT, UR13, 0x2e400, URZ ;  /* 0x0002e4000d087890 */ /* 0x004fe2000fffe0ff */
[----:B------:R-:W-:-:S08]  /*1e50*/  UMOV UR10, UR34 ;  /* 0x00000022000a7c82 */ /* 0x000fd00008000000 */
[----:B------:R1:W-:Y:S02]  /*1e60*/  UTMALDG.3D.2CTA [UR8], [UR14], desc[UR30] ;  /* 0x00001e080e0075b4 */ /* 0x0003e40008211000 */
[----:B-1----:R-:W-:Y:S01]  /*1e70*/  NOP ;  /* 0x0000000000007918 */ /* 0x002fe20000000000 */
.L_x_32:
[----:B------:R-:W-:Y:S05]  /*1e80*/  BSYNC.RECONVERGENT B0 ;  /* 0x0000000000007941 */ /* 0x000fea0003800200 */
.L_x_31:
[----:B------:R-:W-:Y:S01]  /*1e90*/  UIADD3 UR42, UPT, UPT, UR42, 0x100, URZ ;  /* 0x000001002a2a7890 */ /* 0x000fe2000fffe0ff */
[----:B------:R-:W-:Y:S01]  /*1ea0*/  UMOV UR6, UR23 ;  /* 0x0000001700067c82 */ /* 0x000fe20008000000 */
[----:B------:R-:W-:Y:S01]  /*1eb0*/  UMOV UR22, UR45 ;  /* 0x0000002d00167c82 */ /* 0x000fe20008000000 */
[----:B------:R-:W-:Y:S09]  /*1ec0*/  BRA.U UP2, `(.L_x_33) ;  /* 0xfffffff902b47547 */ /* 0x000ff2000b83ffff */
.L_x_25:
[----:B------:R-:W-:Y:S01]  /*1ed0*/  ULEA UR4, UR23, UR21, 0x3 ;  /* 0x0000001517047291 */ /* 0x000fe2000f8e18ff */
[----:B-1----:R-:W-:Y:S01]  /*1ee0*/  SHF.L.U32 R2, R17, 0x1f, RZ ;  /* 0x0000001f11027819 */ /* 0x002fe200000006ff */
[----:B------:R-:W-:Y:S01]  /*1ef0*/  @!P1 SYNCS.ARRIVE.TRANS64.A1T0 RZ, [UR21+0x68], RZ ;  /* 0x000068ffffff99a7 */ /* 0x000fe20008100015 */
[----:B------:R-:W-:-:S06]  /*1f00*/  UISETP.GT.AND UP0, UPT, UR53, UR47, UPT ;  /* 0x0000002f3500728c */ /* 0x000fcc000bf04270 */
[----:B------:R1:W1:Y:S03]  /*1f10*/  SYNCS.PHASECHK.TRANS64.TRYWAIT P1, [UR4+0x10], R2 ;  /* 0x00001002ff0075a7 */ /* 0x0002660008021104 */
[----:B------:R-:W-:Y:S05]  /*1f20*/  BRA.U !UP0, `(.L_x_34) ;  /* 0x0000000508507547 */ /* 0x000fea000b800000 */
[----:B------:R-:W-:Y:S01]  /*1f30*/  UIADD3 UR29, UPT, UPT, UR55, UR22, URZ ;  /* 0x00000016371d7290 */ /* 0x000fe2000fffe0ff */
[----:B------:R-:W-:-:S11]  /*1f40*/  UMOV UR6, UR23 ;  /* 0x0000001700067c82 */ /* 0x000fd60008000000 */
.L_x_42:
[----:B------:R-:W-:Y:S01]  /*1f50*/  ULEA UR7, UR6, UR21, 0x3 ;  /* 0x0000001506077291 */ /* 0x000fe2000f8e18ff */
[----:B--2---:R-:W-:Y:S01]  /*1f60*/  @P5 MOV R3, 0x30000 ;  /* 0x0003000000035802 */ /* 0x004fe20000000f00 */
[----:B-1----:R-:W-:Y:S10]  /*1f70*/  @P1 BRA `(.L_x_35) ;  /* 0x00000000000c1947 */ /* 0x002ff40003800000 */
[----:B------:R-:W-:-:S04]  /*1f80*/  SHF.L.U32 R4, R17, 0x1f, RZ ;  /* 0x0000001f11047819 */ /* 0x000fc800000006ff */
[----:B------:R-:W1:Y:S02]  /*1f90*/  SYNCS.PHASECHK.TRANS64.TRYWAIT P0, [UR7+0x10], R4 ;  /* 0x00001004ff0075a7 */ /* 0x000e640008001107 */
[----:B-1----:R-:W-:Y:S05]  /*1fa0*/  @!P0 BRA `(.L_x_36) ;  /* 0x0000007c00ac8947 */ /* 0x002fea0003800000 */
.L_x_35:
[----:B------:R2:W-:Y:S01]  /*1fb0*/  @P5 SYNCS.ARRIVE.TRANS64 RZ, [UR7], R3 ;  /* 0x00000003ffff59a7 */ /* 0x0005e20008000007 */
[----:B------:R-:W-:-:S04]  /*1fc0*/  ULOP3.LUT UR4, UR37, 0x2, URZ, 0xfc, !UPT ;  /* 0x0000000225047892 */ /* 0x000fc8000f8efcff */
[----:B------:R-:W-:-:S09]  /*1fd0*/  UISETP.NE.AND UP0, UPT, UR4, 0x2, UPT ;  /* 0x000000020400788c */ /* 0x000fd2000bf05270 */
[----:B------:R-:W-:Y:S05]  /*1fe0*/  BRA.U UP0, `(.L_x_37) ;  /* 0x0000000100047547 */ /* 0x000fea000b800000 */
[----:B------:R-:W-:Y:S05]  /*1ff0*/  BPT.TRAP 0x1 ;  /* 0x000000040000795c */ /* 0x000fea0000300000 */
.L_x_37:
[----:B------:R-:W-:Y:S04]  /*2000*/  BSSY.RECONVERGENT B0, `(.L_x_38) ;  /* 0x0000003000007945 */ /* 0x000fe80003800200 */
[----:B------:R-:W-:Y:S05]  /*2010*/  @!P4 BRA `(.L_x_39) ;  /* 0x000000000004c947 */ /* 0x000fea0003800000 */
[----:B------:R-:W-:Y:S05]  /*2020*/  BPT.TRAP 0x1 ;  /* 0x000000040000795c */ /* 0x000fea0000300000 */
.L_x_39:
[----:B------:R-:W-:Y:S05]  /*2030*/  BSYNC.RECONVERGENT B0 ;  /* 0x0000000000007941 */ /* 0x000fea0003800200 */
.L_x_38:
        /* <DEDUP_REMOVED lines=9> */
[----:B------:R1:W1:Y:S01]  /*20d0*/  SYNCS.PHASECHK.TRANS64.TRYWAIT P1, [UR4+0x10], R2 ;  /* 0x00001002ff0075a7 */ /* 0x0002620008021104 */
[----:B------:R-:W-:Y:S05]  /*20e0*/  @!P0 BRA `(.L_x_41) ;  /* 0x0000000000cc8947 */ /* 0x000fea0003800000 */
[----:B------:R-:W-:Y:S02]  /*20f0*/  ULEA UR32, UR6, UR21, 0x10 ;  /* 0x0000001506207291 */ /* 0x000fe4000f8e80ff */
[----:B------:R-:W-:Y:S02]  /*2100*/  UIADD3 UR4, UP1, UPT, UR38, 0x80, URZ ;  /* 0x0000008026047890 */ /* 0x000fe4000ff3e0ff */
[----:B------:R-:W-:Y:S02]  /*2110*/  USHF.L.U32 UR58, UR22, 0x8, URZ ;  /* 0x00000008163a7899 */ /* 0x000fe400080006ff */
[----:B------:R-:W-:Y:S02]  /*2120*/  ULEA UR13, UR6, UR21, 0xf ;  /* 0x00000015060d7291 */ /* 0x000fe4000f8e78ff */
[----:B------:R-:W-:Y:S02]  /*2130*/  UIADD3 UR14, UP0, UPT, UR38, 0x180, URZ ;  /* 0x00000180260e7890 */ /* 0x000fe4000ff1e0ff */
[----:B------:R-:W-:-:S02]  /*2140*/  ULOP3.LUT UR57, UR7, 0xfefffff8, URZ, 0xc0, !UPT ;  /* 0xfefffff807397892 */ /* 0x000fc4000f8ec0ff */
[----:B------:R-:W-:Y:S02]  /*2150*/  UIADD3.X UR5, UPT, UPT, URZ, UR39, URZ, UP1, !UPT ;  /* 0x00000027ff057290 */ /* 0x000fe40008ffe4ff */
[----:B------:R-:W-:Y:S02]  /*2160*/  UIADD3 UR56, UPT, UPT, UR32, 0x8400, URZ ;  /* 0x0000840020387890 */ /* 0x000fe4000fffe0ff */
[----:B------:R-:W-:Y:S02]  /*2170*/  UIADD3 UR50, UPT, UPT, UR58, 0x40, URZ ;  /* 0x000000403a327890 */ /* 0x000fe4000fffe0ff */
[----:B------:R-:W-:Y:S02]  /*2180*/  UIADD3 UR48, UPT, UPT, UR32, 0xc400, URZ ;  /* 0x0000c40020307890 */ /* 0x000fe4000fffe0ff */
[----:B------:R-:W-:Y:S02]  /*2190*/  UIADD3 UR42, UPT, UPT, UR58, 0x80, URZ ;  /* 0x000000803a2a7890 */ /* 0x000fe4000fffe0ff */
[----:B------:R-:W-:-:S02]  /*21a0*/  UIADD3 UR40, UPT, UPT, UR32, 0x10400, URZ ;  /* 0x0001040020287890 */ /* 0x000fc4000fffe0ff */
[----:B------:R-:W-:Y:S02]  /*21b0*/  UIADD3 UR34, UPT, UPT, UR58, 0xc0, URZ ;  /* 0x000000c03a227890 */ /* 0x000fe4000fffe0ff */
        /* <DEDUP_REMOVED lines=37> */
[----:B--2---:R-:W-:Y:S01]  /*2410*/  NOP ;  /* 0x0000000000007918 */ /* 0x004fe20000000000 */
.L_x_41:
[----:B-1----:R-:W-:Y:S05]  /*2420*/  BSYNC.RECONVERGENT B0 ;  /* 0x0000000000007941 */ /* 0x002fea0003800200 */
.L_x_40:
[----:B------:R-:W-:Y:S01]  /*2430*/  UIADD3 UR22, UPT, UPT, UR22, 0x1, URZ ;  /* 0x0000000116167890 */ /* 0x000fe2000fffe0ff */
[----:B------:R-:W-:-:S03]  /*2440*/  UMOV UR6, UR23 ;  /* 0x0000001700067c82 */ /* 0x000fc60008000000 */
[----:B------:R-:W-:-:S09]  /*2450*/  UISETP.NE.AND UP0, UPT, UR22, UR29, UPT ;  /* 0x0000001d1600728c */ /* 0x000fd2000bf05270 */
[----:B------:R-:W-:Y:S05]  /*2460*/  BRA.U UP0, `(.L_x_42) ;  /* 0xfffffff900b87547 */ /* 0x000fea000b83ffff */
.L_x_34:
[C---:B-1----:R-:W-:Y:S01]  /*2470*/  LEA R2, R16.reuse, UR21, 0x3 ;  /* 0x0000001510027c11 */ /* 0x042fe2000f8e18ff */
[----:B------:R-:W-:Y:S01]  /*2480*/  NOP ;  /* 0x0000000000007918 */ /* 0x000fe20000000000 */
[----:B--2---:R-:W-:Y:S02]  /*2490*/  SHF.L.U32 R3, R13, 0x1f, RZ ;  /* 0x0000001f0d037819 */ /* 0x004fe400000006ff */
[----:B------:R-:W-:Y:S02]  /*24a0*/  LEA R4, R16, UR21, 0x4 ;  /* 0x0000001510047c11 */ /* 0x000fe4000f8e20ff */
[----:B------:R-:W1:Y:S02]  /*24b0*/  SYNCS.PHASECHK.TRANS64.TRYWAIT P0, [R2+URZ+0x70], R3 ;  /* 0x00007003020075a7 */ /* 0x000e6400080011ff */
[----:B-1----:R-:W-:Y:S05]  /*24c0*/  @!P0 BRA `(.L_x_43) ;  /* 0x00000078007c8947 */ /* 0x002fea0003800000 */
.L_x_154:
[----:B------:R-:W4:Y:S01]  /*24d0*/  LDS.128 R4, [R4+0x100] ;  /* 0x0001000004047984 */ /* 0x000f220000000c00 */
[----:B------:R-:W-:Y:S01]  /*24e0*/  ISETP.GE.AND P0, PT, R40, 0x1, PT ;  /* 0x000000012800780c */ /* 0x000fe20003f06270 */
[----:B-1----:R-:W-:Y:S01]  /*24f0*/  VIADD R2, R2, 0x80 ;  /* 0x0000008002027836 */ /* 0x002fe20000000000 */
[----:B------:R-:W-:Y:S01]  /*2500*/  @!PT LDS RZ, [RZ] ;  /* 0x00000000fffff984 */ /* 0x000fe20000000800 */
[----:B------:R-:W-:Y:S01]  /*2510*/  @!PT LDS RZ, [RZ] ;  /* 0x00000000fffff984 */ /* 0x000fe20000000800 */
[----:B------:R-:W-:Y:S01]  /*2520*/  @!PT LDS RZ, [RZ] ;  /* 0x00000000fffff984 */ /* 0x000fe20000000800 */
[----:B------:R-:W-:Y:S01]  /*2530*/  @!PT LDS RZ, [RZ] ;  /* 0x00000000fffff984 */ /* 0x000fe20000000800 */
[----:B------:R1:W-:Y:S06]  /*2540*/  MEMBAR.ALL.CTA ;  /* 0x0000000000007992 */ /* 0x0003ec0000008000 */
[----:B-1----:R-:W1:Y:S01]  /*2550*/  FENCE.VIEW.ASYNC.S ;  /* 0x00000000000073c6 */ /* 0x002e620000000000 */
[----:B------:R-:W-:-:S04]  /*2560*/  PRMT R2, RZ, 0x654, R2 ;  /* 0x00000654ff027816 */ /* 0x000fc80000000002 */
[----:B-1----:R1:W-:Y:S01]  /*2570*/  SYNCS.ARRIVE.TRANS64.RED.A1T0 RZ, [R2+URZ], RZ ;  /* 0x000000ff02ff79a7 */ /* 0x0023e200081004ff */
[----:B----4-:R-:W-:-:S13]  /*2580*/  LOP3.LUT P2, RZ, R6, 0x1, RZ, 0xc0, !PT ;  /* 0x0000000106ff7812 */ /* 0x010fda000784c0ff */
[----:B------:R-:W-:Y:S01]  /*2590*/  @P2 SHF.R.U32.HI R3, RZ, 0x10, R5 ;  /* 0x00000010ff032819 */ /* 0x000fe20000011605 */
[----:B------:R-:W-:Y:S01]  /*25a0*/  VOTEU.ANY UP0, P2 ;  /* 0x0000000000ff7886 */ /* 0x000fe20001000100 */
[----:B------:R-:W-:Y:S02]  /*25b0*/  @P2 MOV R10, R4 ;  /* 0x00000004000a2202 */ /* 0x000fe40000000f00 */
[----:B------:R-:W-:Y:S02]  /*25c0*/  @P2 R2UR.BROADCAST UR4, R3 ;  /* 0x00000000030422ca */ /* 0x000fe400008e0000 */
[----:B------:R-:W-:-:S11]  /*25d0*/  @P2 LOP3.LUT R9, R5, 0xffff, RZ, 0xc0, !PT ;  /* 0x0000ffff05092812 */ /* 0x000fd600078ec0ff */
[----:B------:R-:W-:Y:S01]  /*25e0*/  @UP0 UMOV UR60, UR4 ;  /* 0x00000004003c0c82 */ /* 0x000fe20008000000 */
[----:B-1----:R-:W-:Y:S05]  /*25f0*/  @!P0 BRA `(.L_x_44) ;  /* 0x0000000000b88947 */ /* 0x002fea0003800000 */
[----:B------:R-:W3:Y:S01]  /*2600*/  LDC.64 R4, c[0x0][0xb18] ;  /* 0x0002c600ff047b82 */ /* 0x000ee20000000a00 */
[----:B------:R-:W-:-:S07]  /*2610*/  ISETP.NE.AND P3, PT, R40, 0x1, PT ;  /* 0x000000012800780c */ /* 0x000fce0003f65270 */
[----:B------:R-:W1:Y:S08]  /*2620*/  LDC.64 R6, c[0x0][0xb10] ;  /* 0x0002c400ff067b82 */ /* 0x000e700000000a00 */
[----:B------:R-:W2:Y:S08]  /*2630*/  LDC R14, c[0x0][0xb20] ;  /* 0x0002c800ff0e7b82 */ /* 0x000eb00000000800 */
[----:B------:R-:W4:Y:S01]  /*2640*/  LDC R15, c[0x0][0xb0c] ;  /* 0x0002c300ff0f7b82 */ /* 0x000f220000000800 */
[----:B---3--:R-:W-:Y:S01]  /*2650*/  IMAD.HI.U32 R21, R0, R5, RZ ;  /* 0x0000000500157227 */ /* 0x008fe200078e00ff */
[----:B------:R-:W-:-:S03]  /*2660*/  ISETP.NE.AND P0, PT, R4, 0x1, PT ;  /* 0x000000010400780c */ /* 0x000fc60003f05270 */
[----:B------:R-:W-:-:S03]  /*2670*/  IMAD.HI.U32 R5, R9, R5, RZ ;  /* 0x0000000509057227 */ /* 0x000fc600078e00ff */
[----:B------:R-:W3:Y:S01]  /*2680*/  LDC.64 R2, c[0x0][0xb28] ;  /* 0x0002ca00ff027b82 */ /* 0x000ee20000000a00 */
[----:B-1----:R-:W-:-:S04]  /*2690*/  IMAD.HI.U32 R22, R8, R6, RZ ;  /* 0x0000000608167227 */ /* 0x002fc800078e00ff */
[----:B------:R-:W-:Y:S01]  /*26a0*/  IMAD.HI.U32 R23, R10, R6, RZ ;  /* 0x000000060a177227 */ /* 0x000fe200078e00ff */
[----:B------:R-:W-:Y:S02]  /*26b0*/  SHF.R.U32.HI R22, RZ, R7, R22 ;  /* 0x00000007ff167219 */ /* 0x000fe40000011616 */
[-C--:B--2---:R-:W-:Y:S02]  /*26c0*/  SHF.R.U32.HI R21, RZ, R14.reuse, R21 ;  /* 0x0000000eff157219 */ /* 0x084fe40000011615 */
[----:B------:R-:W-:Y:S02]  /*26d0*/  SHF.R.U32.HI R5, RZ, R14, R5 ;  /* 0x0000000eff057219 */ /* 0x000fe40000011605 */
[----:B------:R-:W-:Y:S02]  /*26e0*/  SEL R21, R0, R21, !P0 ;  /* 0x0000001500157207 */ /* 0x000fe40004000000 */
[----:B------:R-:W-:Y:S02]  /*26f0*/  SHF.R.U32.HI R23, RZ, R7, R23 ;  /* 0x00000007ff177219 */ /* 0x000fe40000011617 */
[----:B----4-:R-:W-:-:S02]  /*2700*/  ISETP.NE.AND P1, PT, R15, 0x1, PT ;  /* 0x000000010f00780c */ /* 0x010fc40003f25270 */
[----:B------:R-:W-:Y:S02]  /*2710*/  SEL R5, R9, R5, !P0 ;  /* 0x0000000509057207 */ /* 0x000fe40004000000 */
[----:B------:R-:W-:Y:S02]  /*2720*/  SEL R22, R8, R22, !P1 ;  /* 0x0000001608167207 */ /* 0x000fe40004800000 */
[----:B------:R-:W-:Y:S01]  /*2730*/  SEL R23, R10, R23, !P1 ;  /* 0x000000170a177207 */ /* 0x000fe20004800000 */
[----:B---3--:R-:W-:-:S04]  /*2740*/  IMAD.HI.U32 R20, R21, R2, RZ ;  /* 0x0000000215147227 */ /* 0x008fc800078e00ff */
        /* <DEDUP_REMOVED lines=10> */
[----:B------:R-:W-:-:S04]  /*27f0*/  @!P0 IMAD.HI.U32 R7, R23, R2, RZ ;  /* 0x0000000217078227 */ /* 0x000fc800078e00ff */
[----:B------:R-:W-:Y:S01]  /*2800*/  IMAD.MOV R2, RZ, RZ, -R6 ;  /* 0x000000ffff027224 */ /* 0x000fe200078e0a06 */
[----:B------:R-:W-:Y:S02]  /*2810*/  @!P0 SHF.R.U32.HI R3, RZ, R3, R7 ;  /* 0x00000003ff038219 */ /* 0x000fe40000011607 */
[----:B------:R-:W-:Y:S01]  /*2820*/  IADD3 R7, PT, PT, -R5, RZ, RZ ;  /* 0x000000ff05077210 */ /* 0x000fe20007ffe1ff */
[----:B------:R-:W-:Y:S01]  /*2830*/  IMAD R2, R40, R2, R5 ;  /* 0x0000000228027224 */ /* 0x000fe200078e0205 */
        /* <DEDUP_REMOVED lines=10> */
.L_x_44:
[----:B------:R-:W1:Y:S02]  /*28e0*/  LDCU UR4, c[0x0][0xb30] ;  /* 0x00016600ff0477ac */ /* 0x000e640008000800 */
[----:B-1----:R-:W-:-:S09]  /*28f0*/  UISETP.NE.AND UP0, UPT, UR4, 0x1, UPT ;  /* 0x000000010400788c */ /* 0x002fd2000bf05270 */
[----:B------:R-:W-:Y:S05]  /*2900*/  BRA.U UP0, `(.L_x_45) ;  /* 0x0000000100407547 */ /* 0x000fea000b800000 */
[----:B------:R-:W1:Y:S08]  /*2910*/  LDC.64 R4, c[0x0][0xb10] ;  /* 0x0002c400ff047b82 */ /* 0x000e700000000a00 */
[----:B------:R-:W2:Y:S08]  /*2920*/  LDC.64 R2, c[0x0][0xb18] ;  /* 0x0002c600ff027b82 */ /* 0x000eb00000000a00 */
[----:B------:R-:W4:Y:S08]  /*2930*/  LDC R6, c[0x0][0xb20] ;  /* 0x0002c800ff067b82 */ /* 0x000f300000000800 */
[----:B------:R-:W3:Y:S01]  /*2940*/  LDC R7, c[0x0][0xb0c] ;  /* 0x0002c300ff077b82 */ /* 0x000ee20000000800 */
[----:B-1----:R-:W-:-:S05]  /*2950*/  IMAD.HI.U32 R4, R10, R4, RZ ;  /* 0x000000040a047227 */ /* 0x002fca00078e00ff */
[----:B------:R-:W-:Y:S01]  /*2960*/  SHF.R.U32.HI R4, RZ, R5, R4 ;  /* 0x00000005ff047219 */ /* 0x000fe20000011604 */
[----:B--2---:R-:W-:Y:S01]  /*2970*/  IMAD.HI.U32 R3, R9, R3, RZ ;  /* 0x0000000309037227 */ /* 0x004fe200078e00ff */
[----:B------:R-:W-:-:S04]  /*2980*/  ISETP.NE.AND P0, PT, R2, 0x1, PT ;  /* 0x000000010200780c */ /* 0x000fc80003f05270 */
[----:B----4-:R-:W-:-:S04]  /*2990*/  SHF.R.U32.HI R3, RZ, R6, R3 ;  /* 0x00000006ff037219 */ /* 0x010fc80000011603 */
[----:B------:R-:W-:Y:S02]  /*29a0*/  SEL R3, R9, R3, !P0 ;  /* 0x0000000309037207 */ /* 0x000fe40004000000 */
[----:B---3--:R-:W-:-:S04]  /*29b0*/  ISETP.NE.AND P1, PT, R7, 0x1, PT ;  /* 0x000000010700780c */ /* 0x008fc80003f25270 */
[----:B------:R-:W-:-:S05]  /*29c0*/  SEL R4, R10, R4, !P1 ;  /* 0x000000040a047207 */ /* 0x000fca0004800000 */
[----:B------:R-:W-:Y:S02]  /*29d0*/  IMAD.IADD R5, R3, 0x1, -R4 ;  /* 0x0000000103057824 */ /* 0x000fe400078e0a04 */
[----:B------:R-:W-:Y:S02]  /*29e0*/  IMAD.IADD R3, R4, 0x1, -R3 ;  /* 0x0000000104037824 */ /* 0x000fe400078e0a03 */
[----:B------:R-:W-:Y:S02]  /*29f0*/  IMAD R10, R5, R7, R10 ;  /* 0x00000007050a7224 */ /* 0x000fe400078e020a */
[----:B------:R-:W-:-:S07]  /*2a00*/  IMAD R9, R3, R2, R9 ;  /* 0x0000000203097224 */ /* 0x000fce00078e0209 */
.L_x_45:
[----:B------:R-:W-:Y:S01]  /*2a10*/  VIADD R16, R16, 0x1 ;  /* 0x0000000110107836 */ /* 0x000fe20000000000 */
[----:B------:R-:W-:Y:S01]  /*2a20*/  PLOP3.LUT P1, PT, PT, PT, PT, 0x80, 0x8 ;  /* 0x000000000008781c */ /* 0x000fe20003f2f070 */
[----:B------:R-:W-:Y:S02]  /*2a30*/  IMAD.IADD R14, R10, 0x1, R91 ;  /* 0x000000010a0e7824 */ /* 0x000fe400078e025b */
[----:B------:R-:W-:Y:S01]  /*2a40*/  IMAD.IADD R15, R9, 0x1, R90 ;  /* 0x00000001090f7824 */ /* 0x000fe200078e025a */
[----:B------:R-:W-:-:S04]  /*2a50*/  ISETP.NE.AND P0, PT, R16, 0x2, PT ;  /* 0x000000021000780c */ /* 0x000fc80003f05270 */
[----:B------:R-:W-:Y:S02]  /*2a60*/  SEL R2, RZ, 0x1, P0 ;  /* 0x00000001ff027807 */ /* 0x000fe40000000000 */
[----:B------:R-:W-:Y:S02]  /*2a70*/  SEL R16, R16, RZ, P0 ;  /* 0x000000ff10107207 */ /* 0x000fe40000000000 */
[----:B------:R-:W-:Y:S01]  /*2a80*/  LOP3.LUT R13, R13, R2, RZ, 0x3c, !PT ;  /* 0x000000020d0d7212 */ /* 0x000fe200078e3cff */
[----:B------:R-:W-:Y:S06]  /*2a90*/  @P2 BRA `(.L_x_46) ;  /* 0xffffffec00302947 */ /* 0x000fec000383ffff */
[----:B------:R-:W-:Y:S01]  /*2aa0*/  UIADD3 UR21, UPT, UPT, UR21, 0x10, URZ ;  /* 0x0000001015157890 */ /* 0x000fe2000fffe0ff */
[----:B------:R-:W-:-:S03]  /*2ab0*/  SHF.L.U32 R2, R17, 0x1f, RZ ;  /* 0x0000001f11027819 */ /* 0x000fc600000006ff */
[----:B------:R-:W-:-:S09]  /*2ac0*/  ULEA UR4, UR23, UR21, 0x3 ;  /* 0x0000001517047291 */ /* 0x000fd2000f8e18ff */
[----:B------:R-:W1:Y:S02]  /*2ad0*/  SYNCS.PHASECHK.TRANS64.TRYWAIT P0, [UR4], R2 ;  /* 0x00000002ff0075a7 */ /* 0x000e640008001104 */
[----:B-1----:R-:W-:Y:S05]  /*2ae0*/  @!P0 BRA `(.L_x_47) ;  /* 0x0000007400088947 */ /* 0x002fea0003800000 */
.L_x_156:
[----:B------:R-:W-:-:S04]  /*2af0*/  UIADD3 UR4, UPT, UPT, UR23, 0x1, URZ ;  /* 0x0000000117047890 */ /* 0x000fc8000fffe0ff */
[----:B------:R-:W-:-:S04]  /*2b00*/  UISETP.NE.AND UP0, UPT, UR4, 0x2, UPT ;  /* 0x000000020400788c */ /* 0x000fc8000bf05270 */
[----:B------:R-:W-:Y:S02]  /*2b10*/  USEL UR5, URZ, 0x1, UP0 ;  /* 0x00000001ff057887 */ /* 0x000fe40008000000 */
[----:B------:R-:W-:-:S04]  /*2b20*/  USEL UR4, UR4, URZ, UP0 ;  /* 0x000000ff04047287 */ /* 0x000fc80008000000 */
[----:B------:R-:W-:Y:S01]  /*2b30*/  ULEA UR4, UR4, UR21, 0x3 ;  /* 0x0000001504047291 */ /* 0x000fe2000f8e18ff */
[----:B-1----:R-:W-:-:S04]  /*2b40*/  LOP3.LUT R2, R17, UR5, RZ, 0x3c, !PT ;  /* 0x0000000511027c12 */ /* 0x002fc8000f8e3cff */
[----:B------:R-:W-:Y:S01]  /*2b50*/  SHF.L.U32 R2, R2, 0x1f, RZ ;  /* 0x0000001f02027819 */ /* 0x000fe200000006ff */
[----:B---3--:R-:W-:-:S07]  /*2b60*/  IMAD.U32 R0, RZ, RZ, UR4 ;  /* 0x00000004ff007e24 */ /* 0x008fce000f8e00ff */
.L_x_48:
[----:B-1----:R1:W2:Y:S02]  /*2b70*/  SYNCS.PHASECHK.TRANS64.TRYWAIT P0, [R0+URZ], R2 ;  /* 0x00000002000075a7 */ /* 0x0022a400080011ff */
[----:B--2---:R-:W-:Y:S05]  /*2b80*/  @!P0 NANOSLEEP.SYNCS 0x989680 ;  /* 0x009896800000895d */ /* 0x004fea0003900000 */
[----:B------:R-:W2:Y:S02]  /*2b90*/  @!P0 SYNCS.PHASECHK.TRANS64 P0, [R0+URZ], R2 ;  /* 0x00000002000085a7 */ /* 0x000ea400080010ff */
[----:B--2---:R-:W-:Y:S05]  /*2ba0*/  @P0 EXIT ;  /* 0x000000000000094d */ /* 0x004fea0003800000 */
[----:B------:R-:W-:Y:S05]  /*2bb0*/  BRA `(.L_x_48) ;  /* 0xfffffffc00ec7947 */ /* 0x000fea000383ffff */
.L_x_22:
[----:B------:R-:W-:-:S04]  /*2bc0*/  UISETP.NE.AND UP1, UPT, UR46, URZ, UPT ;  /* 0x000000ff2e00728c */ /* 0x000fc8000bf25270 */
[----:B------:R-:W-:-:S09]  /*2bd0*/  UISETP.NE.OR UP1, UPT, UR10, 0x1, UP1 ;  /* 0x000000010a00788c */ /* 0x000fd20008f25670 */
[----:B------:R-:W-:Y:S05]  /*2be0*/  BRA.U UP1, `(.L_x_49) ;  /* 0x00000005014c7547 */ /* 0x000fea000b800000 */
[----:B------:R-:W-:Y:S01]  /*2bf0*/  HFMA2 R11, -RZ, RZ, 0, 0 ;  /* 0x00000000ff0b7431 */ /* 0x000fe200000001ff */
[----:B------:R-:W-:Y:S01]  /*2c00*/  ISETP.GE.U32.AND P2, PT, R10, 0x2, PT ;  /* 0x000000020a00780c */ /* 0x000fe20003f46070 */
[----:B------:R-:W-:Y:S01]  /*2c10*/  IMAD.MOV.U32 R12, RZ, RZ, 0x1 ;  /* 0x00000001ff0c7424 */ /* 0x000fe200078e00ff */
[----:B------:R-:W-:Y:S01]  /*2c20*/  CS2R R8, SRZ ;  /* 0x0000000000087805 */ /* 0x000fe2000001ff00 */
[----:B------:R-:W-:Y:S01]  /*2c30*/  IMAD.MOV.U32 R3, RZ, RZ, RZ ;  /* 0x000000ffff037224 */ /* 0x000fe200078e00ff */
[----:B------:R-:W-:Y:S01]  /*2c40*/  UMOV UR6, 0x400 ;  /* 0x0000040000067882 */ /* 0x000fe20000000000 */
[----:B------:R-:W-:Y:S01]  /*2c50*/  UMOV UR5, URZ ;  /* 0x000000ff00057c82 */ /* 0x000fe20008000000 */
[----:B------:R-:W-:-:S12]  /*2c60*/  ULEA UR6, UR46, UR6, 0x18 ;  /* 0x000000062e067291 */ /* 0x000fd8000f8ec0ff */
.L_x_53:
[----:B------:R-:W-:Y:S02]  /*2c70*/  LEA R0, R3, UR6, 0x3 ;  /* 0x0000000603007c11 */ /* 0x000fe4000f8e18ff */
[----:B------:R-:W-:-:S03]  /*2c80*/  SHF.L.U32 R4, R8, 0x1f, RZ ;  /* 0x0000001f08047819 */ /* 0x000fc600000006ff */
[----:B------:R-:W-:Y:S01]  /*2c90*/  VIADD R5, R0, 0xe0 ;  /* 0x000000e000057836 */ /* 0x000fe20000000000 */
[----:B------:R-:W1:Y:S02]  /*2ca0*/  SYNCS.PHASECHK.TRANS64.TRYWAIT P0, [R0+URZ+0xd0], R4 ;  /* 0x0000d004000075a7 */ /* 0x000e6400080011ff */
[----:B-1----:R-:W-:Y:S05]  /*2cb0*/  @!P0 BRA `(.L_x_50) ;  /* 0x0000007000ac8947 */ /* 0x002fea0003800000 */
.L_x_157:
[----:B------:R-:W-:Y:S01]  /*2cc0*/  ULEA UR4, UR5, UR6, 0x3 ;  /* 0x0000000605047291 */ /* 0x000fe2000f8e18ff */
[----:B-1----:R-:W-:Y:S01]  /*2cd0*/  PRMT R0, RZ, 0x654, R5 ;  /* 0x00000654ff007816 */ /* 0x002fe20000000005 */
[----:B------:R-:W-:Y:S01]  /*2ce0*/  @!P2 IMAD.MOV.U32 R4, RZ, RZ, 0x10 ;  /* 0x00000010ff04a424 */ /* 0x000fe200078e00ff */
[----:B------:R-:W-:Y:S01]  /*2cf0*/  SHF.L.U32 R5, R12, 0x1f, RZ ;  /* 0x0000001f0c057819 */ /* 0x000fe200000006ff */
[----:B------:R-:W-:Y:S01]  /*2d00*/  UIADD3 UR7, UPT, UPT, UR4, 0x70, URZ ;  /* 0x0000007004077890 */ /* 0x000fe2000fffe0ff */
[----:B------:R1:W-:Y:S05]  /*2d10*/  SYNCS.ARRIVE.TRANS64.RED.A1T0 RZ, [R0+URZ], RZ ;  /* 0x000000ff00ff79a7 */ /* 0x0003ea00081004ff */
[----:B------:R-:W-:Y:S01]  /*2d20*/  IMAD.U32 R6, RZ, RZ, UR7 ;  /* 0x00000007ff067e24 */ /* 0x000fe2000f8e00ff */
[----:B------:R-:W2:Y:S04]  /*2d30*/  SYNCS.PHASECHK.TRANS64.TRYWAIT P0, [UR4+0x80], R5 ;  /* 0x00008005ff0075a7 */ /* 0x000ea80008001104 */
[----:B------:R-:W-:Y:S01]  /*2d40*/  PRMT R6, R10, 0x654, R6 ;  /* 0x000006540a067816 */ /* 0x000fe20000000006 */
[----:B-12---:R-:W-:Y:S06]  /*2d50*/  @!P0 BRA `(.L_x_51) ;  /* 0x0000007000988947 */ /* 0x006fec0003800000 */
.L_x_159:
[----:B------:R-:W-:Y:S01]  /*2d60*/  ULEA UR8, UR5, UR6, 0x4 ;  /* 0x0000000605087291 */ /* 0x000fe2000f8e20ff */
[----:B------:R-:W-:Y:S01]  /*2d70*/  SEL R2, R6, R2, !P2 ;  /* 0x0000000206027207 */ /* 0x000fe20005000000 */
[----:B------:R-:W-:Y:S01]  /*2d80*/  UIADD3 UR9, UPT, UPT, UR4, 0x70, URZ ;  /* 0x0000007004097890 */ /* 0x000fe2000fffe0ff */
[----:B-1----:R-:W-:Y:S01]  /*2d90*/  LEA R0, R11, UR6, 0x3 ;  /* 0x000000060b007c11 */ /* 0x002fe2000f8e18ff */
[----:B------:R-:W-:Y:S01]  /*2da0*/  UIADD3 UR8, UPT, UPT, UR8, 0x100, URZ ;  /* 0x0000010008087890 */ /* 0x000fe2000fffe0ff */
[----:B------:R1:W-:Y:S01]  /*2db0*/  @!P2 SYNCS.ARRIVE.TRANS64.RED RZ, [R2+URZ], R4 ;  /* 0x0000000402ffa9a7 */ /* 0x0003e200080004ff */
[----:B------:R-:W-:Y:S01]  /*2dc0*/  UIADD3 UR4, UPT, UPT, UR5, 0x1, URZ ;  /* 0x0000000105047890 */ /* 0x000fe2000fffe0ff */
[----:B------:R-:W-:-:S03]  /*2dd0*/  VIADD R3, R3, 0x1 ;  /* 0x0000000103037836 */ /* 0x000fc60000000000 */
[----:B------:R-:W-:Y:S02]  /*2de0*/  UISETP.NE.AND UP0, UPT, UR4, 0x2, UPT ;  /* 0x000000020400788c */ /* 0x000fe4000bf05270 */
[----:B------:R-:W-:Y:S01]  /*2df0*/  ISETP.NE.AND P0, PT, R3, 0x2, PT ;  /* 0x000000020300780c */ /* 0x000fe20003f05270 */
[----:B------:R-:W-:Y:S06]  /*2e00*/  UGETNEXTWORKID.BROADCAST [UR8], [UR9] ;  /* 0x00000000080073ca */ /* 0x000fec0008000100 */
[----:B------:R-:W-:Y:S02]  /*2e10*/  USEL UR7, URZ, 0x1, UP0 ;  /* 0x00000001ff077887 */ /* 0x000fe40008000000 */
[----:B------:R-:W-:-:S04]  /*2e20*/  USEL UR5, UR4, URZ, UP0 ;  /* 0x000000ff04057287 */ /* 0x000fc80008000000 */
[----:B------:R-:W-:Y:S02]  /*2e30*/  LOP3.LUT R12, R12, UR7, RZ, 0x3c, !PT ;  /* 0x000000070c0c7c12 */ /* 0x000fe4000f8e3cff */
[----:B-1----:R-:W-:-:S04]  /*2e40*/  SHF.L.U32 R4, R9, 0x1f, RZ ;  /* 0x0000001f09047819 */ /* 0x002fc800000006ff */
[----:B------:R-:W1:Y:S02]  /*2e50*/  SYNCS.PHASECHK.TRANS64.TRYWAIT P1, [R0+URZ+0x70], R4 ;  /* 0x00007004000075a7 */ /* 0x000e6400080211ff */
[----:B-1----:R-:W-:Y:S05]  /*2e60*/  @!P1 BRA `(.L_x_52) ;  /* 0x00000070006c9947 */ /* 0x002fea0003800000 */
.L_x_160:
[----:B-1----:R-:W-:Y:S01]  /*2e70*/  LEA R4, R11, UR6, 0x4 ;  /* 0x000000060b047c11 */ /* 0x002fe2000f8e20ff */
[----:B------:R-:W-:Y:S01]  /*2e80*/  VIADD R0, R0, 0x80 ;  /* 0x0000008000007836 */ /* 0x000fe20000000000 */
[----:B------:R-:W-:Y:S01]  /*2e90*/  SEL R3, R3, RZ, P0 ;  /* 0x000000ff03037207 */ /* 0x000fe20000000000 */
[----:B------:R-:W-:-:S03]  /*2ea0*/  VIADD R11, R11, 0x1 ;  /* 0x000000010b0b7836 */ /* 0x000fc60000000000 */
[----:B------:R-:W1:Y:S01]  /*2eb0*/  LDS.128 R4, [R4+0x100] ;  /* 0x0001000004047984 */ /* 0x000e620000000c00 */
[----:B------:R-:W-:Y:S02]  /*2ec0*/  PRMT R0, RZ, 0x654, R0 ;  /* 0x00000654ff007816 */ /* 0x000fe40000000000 */
[C---:B------:R-:W-:Y:S01]  /*2ed0*/  ISETP.NE.AND P1, PT, R11.reuse, 0x2, PT ;  /* 0x000000020b00780c */ /* 0x040fe20003f25270 */
[----:B------:R-:W-:Y:S01]  /*2ee0*/  @!PT LDS RZ, [RZ] ;  /* 0x00000000fffff984 */ /* 0x000fe20000000800 */
[----:B------:R-:W-:Y:S01]  /*2ef0*/  @!PT LDS RZ, [RZ] ;  /* 0x00000000fffff984 */ /* 0x000fe20000000800 */
[----:B------:R-:W-:Y:S01]  /*2f00*/  @!PT LDS RZ, [RZ] ;  /* 0x00000000fffff984 */ /* 0x000fe20000000800 */
[----:B------:R-:W-:Y:S01]  /*2f10*/  @!PT LDS RZ, [RZ] ;  /* 0x00000000fffff984 */ /* 0x000fe20000000800 */
[----:B------:R2:W-:Y:S06]  /*2f20*/  MEMBAR.ALL.CTA ;  /* 0x0000000000007992 */ /* 0x0005ec0000008000 */
[----:B--2---:R-:W2:Y:S01]  /*2f30*/  FENCE.VIEW.ASYNC.S ;  /* 0x00000000000073c6 */ /* 0x004ea20000000000 */
[----:B------:R-:W-:Y:S01]  /*2f40*/  SEL R11, R11, RZ, P1 ;  /* 0x000000ff0b0b7207 */ /* 0x000fe20000800000 */
[----:B--2---:R2:W-:Y:S01]  /*2f50*/  SYNCS.ARRIVE.TRANS64.RED.A1T0 RZ, [R0+URZ], RZ ;  /* 0x000000ff00ff79a7 */ /* 0x0045e200081004ff */
[----:B-1----:R-:W-:-:S02]  /*2f60*/  LOP3.LUT P3, RZ, R6, 0x1, RZ, 0xc0, !PT ;  /* 0x0000000106ff7812 */ /* 0x002fc4000786c0ff */
[----:B------:R-:W-:-:S04]  /*2f70*/  SEL R4, RZ, 0x1, P1 ;  /* 0x00000001ff047807 */ /* 0x000fc80000800000 */
[----:B------:R-:W-:Y:S02]  /*2f80*/  LOP3.LUT R9, R9, R4, RZ, 0x3c, !PT ;  /* 0x0000000409097212 */ /* 0x000fe400078e3cff */
[----:B--2---:R-:W-:-:S04]  /*2f90*/  SEL R0, RZ, 0x1, P0 ;  /* 0x00000001ff007807 */ /* 0x004fc80000000000 */
[----:B------:R-:W-:Y:S01]  /*2fa0*/  LOP3.LUT R8, R8, R0, RZ, 0x3c, !PT ;  /* 0x0000000008087212 */ /* 0x000fe200078e3cff */
[----:B------:R-:W-:Y:S06]  /*2fb0*/  @P3 BRA `(.L_x_53) ;  /* 0xfffffffc002c3947 */ /* 0x000fec000383ffff */
[----:B------:R-:W-:Y:S01]  /*2fc0*/  ULEA UR4, UR5, UR6, 0x3 ;  /* 0x0000000605047291 */ /* 0x000fe2000f8e18ff */
[----:B------:R-:W-:-:S08]  /*2fd0*/  SHF.L.U32 R2, R12, 0x1f, RZ ;  /* 0x0000001f0c027819 */ /* 0x000fd000000006ff */
[----:B------:R-:W1:Y:S02]  /*2fe0*/  SYNCS.PHASECHK.TRANS64 P0, [UR4+0x80], R2 ;  /* 0x00008002ff0075a7 */ /* 0x000e640008001004 */
[----:B-1----:R-:W-:Y:S05]  /*2ff0*/  @P0 BRA `(.L_x_54) ;  /* 0x0000000000080947 */ /* 0x002fea0003800000 */
[----:B------:R-:W1:Y:S02]  /*3000*/  SYNCS.PHASECHK.TRANS64.TRYWAIT P0, [UR4+0x80], R2 ;  /* 0x00008002ff0075a7 */ /* 0x000e640008001104 */
[----:B-1----:R-:W-:Y:S05]  /*3010*/  @!P0 BRA `(.L_x_55) ;  /* 0x0000007000148947 */ /* 0x002fea0003800000 */
.L_x_54:
[----:B------:R-:W-:-:S04]  /*3020*/  UIADD3 UR7, UPT, UPT, UR5, 0x1, URZ ;  /* 0x0000000105077890 */ /* 0x000fc8000fffe0ff */
[----:B------:R-:W-:-:S04]  /*3030*/  UISETP.NE.AND UP0, UPT, UR7, 0x2, UPT ;  /* 0x000000020700788c */ /* 0x000fc8000bf05270 */
[----:B------:R-:W-:Y:S02]  /*3040*/  USEL UR8, URZ, 0x1, UP0 ;  /* 0x00000001ff087887 */ /* 0x000fe40008000000 */
[----:B------:R-:W-:-:S04]  /*3050*/  USEL UR7, UR7, URZ, UP0 ;  /* 0x000000ff07077287 */ /* 0x000fc80008000000 */
[----:B------:R-:W-:Y:S01]  /*3060*/  ULEA UR7, UR7, UR6, 0x3 ;  /* 0x0000000607077291 */ /* 0x000fe2000f8e18ff */
[----:B-1----:R-:W-:-:S04]  /*3070*/  LOP3.LUT R2, R12, UR8, RZ, 0x3c, !PT ;  /* 0x000000080c027c12 */ /* 0x002fc8000f8e3cff */
[----:B------:R-:W-:-:S04]  /*3080*/  SHF.L.U32 R0, R2, 0x1f, RZ ;  /* 0x0000001f02007819 */ /* 0x000fc800000006ff */
[----:B------:R-:W1:Y:S02]  /*3090*/  SYNCS.PHASECHK.TRANS64 P0, [UR7+0x80], R0 ;  /* 0x00008000ff0075a7 */ /* 0x000e640008001007 */
[----:B-1----:R-:W-:Y:S05]  /*30a0*/  @P0 EXIT ;  /* 0x000000000000094d */ /* 0x002fea0003800000 */
[----:B------:R-:W-:Y:S02]  /*30b0*/  SHF.L.U32 R2, R2, 0x1f, RZ ;  /* 0x0000001f02027819 */ /* 0x000fe400000006ff */
[----:B------:R-:W-:-:S07]  /*30c0*/  MOV R0, UR7 ;  /* 0x0000000700007c02 */ /* 0x000fce0008000f00 */
.L_x_56:
[----:B-1----:R1:W2:Y:S02]  /*30d0*/  SYNCS.PHASECHK.TRANS64.TRYWAIT P0, [R0+URZ+0x80], R2 ;  /* 0x00008002000075a7 */ /* 0x0022a400080011ff */
[----:B--2---:R-:W-:Y:S05]  /*30e0*/  @!P0 NANOSLEEP.SYNCS 0x989680 ;  /* 0x009896800000895d */ /* 0x004fea0003900000 */
[----:B------:R-:W2:Y:S02]  /*30f0*/  @!P0 SYNCS.PHASECHK.TRANS64 P0, [R0+URZ+0x80], R2 ;  /* 0x00008002000085a7 */ /* 0x000ea400080010ff */
[----:B--2---:R-:W-:Y:S05]  /*3100*/  @P0 EXIT ;  /* 0x000000000000094d */ /* 0x004fea0003800000 */
[----:B------:R-:W-:Y:S05]  /*3110*/  BRA `(.L_x_56) ;  /* 0xfffffffc00ec7947 */ /* 0x000fea000383ffff */
.L_x_49:
[----:B------:R-:W-:Y:S05]  /*3120*/  BRA.U UP4, `(.L_x_57) ;  /* 0x00000019044c7547 */ /* 0x000fea000b800000 */
[----:B------:R-:W-:Y:S01]  /*3130*/  UMOV UR4, 0x40 ;  /* 0x0000004000047882 */ /* 0x000fe20000000000 */
[----:B------:R-:W-:Y:S01]  /*3140*/  NOP ;  /* 0x0000000000007918 */ /* 0x000fe20000000000 */
[----:B------:R-:W-:Y:S01]  /*3150*/  ULEA UR5, UR46, UR4, 0x18 ;  /* 0x000000042e057291 */ /* 0x000fe2000f8ec0ff */
[----:B------:R-:W-:Y:S02]  /*3160*/  UMOV UR6, 0x400 ;  /* 0x0000040000067882 */ /* 0x000fe40000000000 */
[----:B------:R-:W-:-:S06]  /*3170*/  ULEA UR6, UR46, UR6, 0x18 ;  /* 0x000000062e067291 */ /* 0x000fcc000f8ec0ff */
[----:B------:R-:W1:Y:S02]  /*3180*/  LDS.U8 R2, [UR5+0x1c] ;  /* 0x00001c05ff027984 */ /* 0x000e640008000000 */
[----:B-1----:R-:W-:-:S13]  /*3190*/  ISETP.NE.AND P0, PT, R2, RZ, PT ;  /* 0x000000ff0200720c */ /* 0x002fda0003f05270 */
[----:B------:R-:W-:Y:S05]  /*31a0*/  @P0 BRA `(.L_x_58) ;  /* 0x0000000400180947 */ /* 0x000fea0003800000 */
[----:B------:R-:W-:Y:S01]  /*31b0*/  R2UR UR4, R12 ;  /* 0x000000000c0472ca */ /* 0x000fe200000e0000 */
[----:B------:R-:W-:-:S12]  /*31c0*/  UIADD3 UR7, UPT, UPT, UR5, 0x8, URZ ;  /* 0x0000000805077890 */ /* 0x000fd8000fffe0ff */
[----:B------:R-:W-:-:S09]  /*31d0*/  UISETP.NE.U32.AND UP0, UPT, UR4, 0x1, UPT ;  /* 0x000000010400788c */ /* 0x000fd2000bf05070 */
[----:B------:R-:W-:Y:S05]  /*31e0*/  BRA.U !UP0, `(.L_x_59) ;  /* 0x0000000108a47547 */ /* 0x000fea000b800000 */
[----:B------:R-:W-:Y:S01]  /*31f0*/  ELECT P0, URZ, PT ;  /* 0x0000000000ff782f */ /* 0x000fe20003800000 */
[----:B------:R-:W-:-:S12]  /*3200*/  BSSY B0, `(.L_x_59) ;  /* 0x0000027000007945 */ /* 0x000fd80003800000 */
[----:B------:R-:W-:Y:S05]  /*3210*/  @!P0 BRA `(.L_x_60) ;  /* 0x0000000000948947 */ /* 0x000fea0003800000 */
[----:B------:R-:W-:-:S05]  /*3220*/  UMOV UR4, 0x10 ;  /* 0x0000001000047882 */ /* 0x000fca0000000000 */
[----:B------:R-:W-:Y:S04]  /*3230*/  DEPBAR.LE SB1, 0x36 ;  /* 0x00009d800000791a */ /* 0x000fe80000000000 */
[----:B------:R-:W1:Y:S02]  /*3240*/  UTCATOMSWS.2CTA.FIND_AND_SET.ALIGN UP1, UR4, UR4 ;  /* 0x00000004000475e3 */ /* 0x000e640008220800 */
[----:B-1----:R-:W-:Y:S01]  /*3250*/  MOV R10, UR4 ;  /* 0x00000004000a7c02 */ /* 0x002fe20008000f00 */
[----:B------:R-:W-:Y:S06]  /*3260*/  BRA.U UP1, `(.L_x_61) ;  /* 0x0000000101187547 */ /* 0x000fec000b800000 */
.L_x_62:
[----:B------:R-:W-:Y:S05]  /*3270*/  NANOSLEEP 0x64 ;  /* 0x000000640000795d */ /* 0x000fea0003800000 */
[----:B------:R-:W-:-:S05]  /*3280*/  UMOV UR4, 0x10 ;  /* 0x0000001000047882 */ /* 0x000fca0000000000 */
[----:B------:R-:W-:Y:S04]  /*3290*/  DEPBAR.LE SB1, 0x36 ;  /* 0x00009d800000791a */ /* 0x000fe80000000000 */
[----:B------:R-:W1:Y:S02]  /*32a0*/  UTCATOMSWS.2CTA.FIND_AND_SET.ALIGN UP1, UR4, UR4 ;  /* 0x00000004000475e3 */ /* 0x000e640008220800 */
[----:B-1----:R-:W-:Y:S01]  /*32b0*/  MOV R10, UR4 ;  /* 0x00000004000a7c02 */ /* 0x002fe20008000f00 */
[----:B------:R-:W-:Y:S05]  /*32c0*/  BRA.U !UP1, `(.L_x_62) ;  /* 0xfffffffd09e87547 */ /* 0x000fea000b83ffff */
.L_x_61:
[----:B------:R-:W1:Y:S01]  /*32d0*/  LDS R5, [UR5+0x10] ;  /* 0x00001005ff057984 */ /* 0x000e620008000800 */
[----:B------:R-:W-:Y:S01]  /*32e0*/  R2UR UR4, R11 ;  /* 0x000000000b0472ca */ /* 0x000fe200000e0000 */
[----:B------:R-:W-:-:S04]  /*32f0*/  IMAD.U32 R3, RZ, RZ, UR6 ;  /* 0x00000006ff037e24 */ /* 0x000fc8000f8e00ff */
[----:B------:R-:W-:-:S08]  /*3300*/  VIADD R3, R3, 0x120 ;  /* 0x0000012003037836 */ /* 0x000fd00000000000 */
[----:B------:R-:W-:Y:S02]  /*3310*/  MOV R2, UR4 ;  /* 0x0000000400027c02 */ /* 0x000fe40008000f00 */
[----:B-1----:R-:W-:-:S04]  /*3320*/  SHF.L.U32 R5, R5, 0x1f, RZ ;  /* 0x0000001f05057819 */ /* 0x002fc800000006ff */
[----:B------:R-:W1:Y:S02]  /*3330*/  SYNCS.PHASECHK.TRANS64.TRYWAIT P0, [UR5+0x8], R5 ;  /* 0x00000805ff0075a7 */ /* 0x000e640008001105 */
[----:B-1----:R-:W-:Y:S05]  /*3340*/  @P0 BRA `(.L_x_63) ;  /* 0x0000000000080947 */ /* 0x002fea0003800000 */
[----:B------:R-:W1:Y:S02]  /*3350*/  SYNCS.PHASECHK.TRANS64.TRYWAIT P0, [UR5+0x8], R5 ;  /* 0x00000805ff0075a7 */ /* 0x000e640008001105 */
[----:B-1----:R-:W-:Y:S05]  /*3360*/  @!P0 BRA `(.L_x_64) ;  /* 0x0000006c00588947 */ /* 0x002fea0003800000 */
.L_x_63:
[----:B------:R-:W-:Y:S01]  /*3370*/  R2UR UR4, R11 ;  /* 0x000000000b0472ca */ /* 0x000fe200000e0000 */
[----:B-1----:R-:W-:Y:S02]  /*3380*/  HFMA2 R4, -RZ, RZ, 0, 5.9604644775390625e-08 ;  /* 0x00000001ff047431 */ /* 0x002fe400000001ff */
[----:B------:R-:W-:Y:S01]  /*3390*/  IMAD.MOV.U32 R7, RZ, RZ, 0xffff ;  /* 0x0000ffffff077424 */ /* 0x000fe200078e00ff */
[----:B------:R-:W-:Y:S01]  /*33a0*/  PRMT R2, R2, 0x654, R3 ;  /* 0x0000065402027816 */ /* 0x000fe20000000003 */
[----:B------:R-:W-:Y:S02]  /*33b0*/  IMAD.MOV.U32 R5, RZ, RZ, 0x4 ;  /* 0x00000004ff057424 */ /* 0x000fe400078e00ff */
[----:B------:R-:W-:Y:S01]  /*33c0*/  IMAD.SHL.U32 R9, R10, 0x20, RZ ;  /* 0x000000200a097824 */ /* 0x000fe200078e00ff */
[-C--:B------:R-:W-:Y:S02]  /*33d0*/  SHF.L.U32 R7, R7, R10.reuse, RZ ;  /* 0x0000000a07077219 */ /* 0x080fe400000006ff */
[----:B------:R-:W-:-:S03]  /*33e0*/  SHF.L.U32 R6, R4, R10, RZ ;  /* 0x0000000a04067219 */ /* 0x000fc600000006ff */
[----:B------:R-:W-:-:S06]  /*33f0*/  UPRMT UR4, UR4, 0x654, UR7 ;  /* 0x0000065404047896 */ /* 0x000fcc0008000007 */
[----:B------:R-:W-:-:S03]  /*3400*/  MOV R3, UR4 ;  /* 0x0000000400037c02 */ /* 0x000fc60008000f00 */
[----:B------:R1:W-:Y:S01]  /*3410*/  SYNCS.ARRIVE.TRANS64.RED RZ, [UR4], R5 ;  /* 0x00000005ffff79a7 */ /* 0x0003e20008000404 */
[----:B------:R1:W-:Y:S04]  /*3420*/  STS [UR6+0x120], R9 ;  /* 0x00012009ff007988 */ /* 0x0003e80008000806 */
[----:B------:R1:W-:Y:S04]  /*3430*/  STAS [R2.64], R10 ;  /* 0x0000000a02007dbd */ /* 0x0003e8000c0008ff */
[----:B------:R1:W-:Y:S04]  /*3440*/  ATOMS.OR RZ, [UR5+0x14], R7 ;  /* 0x00001407ffff798c */ /* 0x0003e8000b000005 */
[----:B------:R1:W-:Y:S04]  /*3450*/  ATOMS.OR RZ, [UR5+0x18], R6 ;  /* 0x00001806ffff798c */ /* 0x0003e8000b000005 */
[----:B------:R1:W-:Y:S02]  /*3460*/  ATOMS.XOR RZ, [UR5+0x10], R4 ;  /* 0x00001004ffff798c */ /* 0x0003e4000b800005 */
.L_x_60:
[----:B------:R-:W-:Y:S05]  /*3470*/  BSYNC B0 ;  /* 0x0000000000007941 */ /* 0x000fea0003800000 */
.L_x_59:
[----:B------:R-:W-:Y:S05]  /*3480*/  BRA.U UP0, `(.L_x_65) ;  /* 0x0000000100707547 */ /* 0x000fea000b800000 */
[----:B------:R-:W-:-:S03]  /*3490*/  UMOV UR4, 0xffffffff ;  /* 0xffffffff00047882 */ /* 0x000fc60000000000 */
[----:B------:R-:W-:Y:S05]  /*34a0*/  BRA.DIV UR4, `(.L_x_66) ;  /* 0x0000006e04207947 */ /* 0x000fea000b800000 */
[----:B------:R-:W-:-:S13]  /*34b0*/  ELECT P6, URZ, PT ;  /* 0x0000000000ff782f */ /* 0x000fda00038c0000 */
.L_x_164:
[----:B------:R-:W-:Y:S05]  /*34c0*/  @!P6 BRA `(.L_x_65) ;  /* 0x000000000060e947 */ /* 0x000fea0003800000 */
[----:B-1----:R-:W1:Y:S02]  /*34d0*/  LDS R3, [UR5+0x10] ;  /* 0x00001005ff037984 */ /* 0x002e640008000800 */
[----:B-1----:R-:W-:-:S04]  /*34e0*/  SHF.L.U32 R3, R3, 0x1f, RZ ;  /* 0x0000001f03037819 */ /* 0x002fc800000006ff */
[----:B------:R-:W1:Y:S02]  /*34f0*/  SYNCS.PHASECHK.TRANS64.TRYWAIT P0, [UR5+0x8], R3 ;  /* 0x00000803ff0075a7 */ /* 0x000e640008001105 */
[----:B-1----:R-:W-:Y:S05]  /*3500*/  @P0 BRA `(.L_x_67) ;  /* 0x0000000000080947 */ /* 0x002fea0003800000 */
[----:B------:R-:W1:Y:S02]  /*3510*/  SYNCS.PHASECHK.TRANS64.TRYWAIT P0, [UR5+0x8], R3 ;  /* 0x00000803ff0075a7 */ /* 0x000e640008001105 */
[----:B-1----:R-:W-:Y:S05]  /*3520*/  @!P0 BRA `(.L_x_68) ;  /* 0x0000006c00208947 */ /* 0x002fea0003800000 */
.L_x_67:
[----:B------:R-:W2:Y:S01]  /*3530*/  LDS R5, [UR6+0x120] ;  /* 0x00012006ff057984 */ /* 0x000ea20008000800 */
[----:B------:R-:W-:Y:S01]  /*3540*/  R2UR UR4, R11 ;  /* 0x000000000b0472ca */ /* 0x000fe200000e0000 */
[----:B-1----:R-:W-:Y:S02]  /*3550*/  IMAD.MOV.U32 R3, RZ, RZ, 0xffff ;  /* 0x0000ffffff037424 */ /* 0x002fe400078e00ff */
[----:B------:R-:W-:-:S10]  /*3560*/  IMAD.MOV.U32 R2, RZ, RZ, 0x1 ;  /* 0x00000001ff027424 */ /* 0x000fd400078e00ff */
[----:B------:R-:W-:Y:S01]  /*3570*/  UPRMT UR4, UR4, 0x654, UR7 ;  /* 0x0000065404047896 */ /* 0x000fe20008000007 */
[----:B--2---:R-:W-:Y:S01]  /*3580*/  IMAD.SHL.U32 R4, R5, 0x20, RZ ;  /* 0x0000002005047824 */ /* 0x004fe200078e00ff */
[-C--:B------:R-:W-:Y:S02]  /*3590*/  SHF.L.U32 R3, R3, R5.reuse, RZ ;  /* 0x0000000503037219 */ /* 0x080fe400000006ff */
[----:B------:R-:W-:Y:S02]  /*35a0*/  SHF.L.U32 R5, R2, R5, RZ ;  /* 0x0000000502057219 */ /* 0x000fe400000006ff */
[----:B------:R2:W-:Y:S04]  /*35b0*/  STS [UR6+0x120], R4 ;  /* 0x00012004ff007988 */ /* 0x0005e80008000806 */
[----:B------:R2:W-:Y:S04]  /*35c0*/  ATOMS.OR RZ, [UR5+0x14], R3 ;  /* 0x00001403ffff798c */ /* 0x0005e8000b000005 */
[----:B------:R2:W-:Y:S01]  /*35d0*/  ATOMS.OR RZ, [UR5+0x18], R5 ;  /* 0x00001805ffff798c */ /* 0x0005e2000b000005 */
[----:B------:R-:W-:Y:S03]  /*35e0*/  SYNCS.ARRIVE.TRANS64.RED.A1T0 RZ, [UR4], RZ ;  /* 0x000000ffffff79a7 */ /* 0x000fe60008100404 */
[----:B------:R2:W-:Y:S01]  /*35f0*/  ATOMS.XOR RZ, [UR5+0x10], R2 ;  /* 0x00001002ffff798c */ /* 0x0005e2000b800005 */
[----:B------:R-:W-:Y:S05]  /*3600*/  BRA `(.L_x_65) ;  /* 0x0000000000107947 */ /* 0x000fea0003800000 */
.L_x_58:
[----:B------:R-:W-:-:S05]  /*3610*/  MOV R2, 0xffffffff ;  /* 0xffffffff00027802 */ /* 0x000fca0000000f00 */
[----:B------:R1:W-:Y:S02]  /*3620*/  STS [UR6+0x120], R2 ;  /* 0x00012002ff007988 */ /* 0x0003e40008000806 */
[----:B-1----:R-:W-:Y:S02]  /*3630*/  MOV R2, 0x3650 ;  /* 0x0000365000027802 */ /* 0x002fe40000000f00 */
[----:B-----5:R-:W-:Y:S05]  /*3640*/  CALL.REL.NOINC `($__internal_1_$__cuda_sm10x_tcgen05_guardrail_trap_phase_invalid_during_alloc) ;  /* 0x0000007000f47944 */ /* 0x020fea0003c00000 */
.L_x_65:
[----:B------:R-:W-:Y:S05]  /*3650*/  WARPSYNC.ALL ;  /* 0x0000000000007948 */ /* 0x000fea0003800000 */
[----:B------:R-:W3:Y:S01]  /*3660*/  S2UR UR4, SR_CgaCtaId ;  /* 0x00000000000479c3 */ /* 0x000ee20000008800 */
[----:B------:R-:W-:Y:S01]  /*3670*/  UMOV UR62, 0x400 ;  /* 0x00000400003e7882 */ /* 0x000fe20000000000 */
[----:B------:R-:W4:Y:S01]  /*3680*/  LDCU UR7, c[0x0][0x38c] ;  /* 0x00007180ff0777ac */ /* 0x000f220008000800 */
[----:B------:R-:W-:Y:S01]  /*3690*/  LOP3.LUT R0, R0, 0xffff, RZ, 0xc0, !PT ;  /* 0x0000ffff00007812 */ /* 0x000fe200078ec0ff */
[----:B-1----:R-:W-:Y:S01]  /*36a0*/  IMAD.MOV.U32 R10, RZ, RZ, 0x1 ;  /* 0x00000001ff0a7424 */ /* 0x002fe200078e00ff */
[----:B------:R-:W-:Y:S01]  /*36b0*/  R2UR UR5, R12 ;  /* 0x000000000c0572ca */ /* 0x000fe200000e0000 */
[----:B------:R-:W-:Y:S01]  /*36c0*/  UMOV UR9, URZ ;  /* 0x000000ff00097c82 */ /* 0x000fe20008000000 */
[----:B------:R-:W-:Y:S01]  /*36d0*/  LOP3.LUT R8, R8, 0xffff, RZ, 0xc0, !PT ;  /* 0x0000ffff08087812 */ /* 0x000fe200078ec0ff */
[----:B------:R-:W-:Y:S01]  /*36e0*/  UMOV UR60, URZ ;  /* 0x000000ff003c7c82 */ /* 0x000fe20008000000 */
[----:B------:R-:W-:Y:S01]  /*36f0*/  UMOV UR76, 0x0 ;  /* 0x00000000004c7882 */ /* 0x000fe20000000000 */
[----:B------:R-:W-:Y:S01]  /*3700*/  UMOV UR77, 0x10200490 ;  /* 0x10200490004d7882 */ /* 0x000fe20000000000 */
[----:B------:R-:W-:-:S02]  /*3710*/  R2UR UR65, R8 ;  /* 0x00000000084172ca */ /* 0x000fc400000e0000 */
[----:B------:R-:W-:Y:S01]  /*3720*/  CS2R R8, SRZ ;  /* 0x0000000000087805 */ /* 0x000fe2000001ff00 */
[----:B------:R-:W-:Y:S01]  /*3730*/  UMOV UR74, 0x0 ;  /* 0x00000000004a7882 */ /* 0x000fe20000000000 */
[----:B------:R-:W-:Y:S01]  /*3740*/  UMOV UR75, 0x10200490 ;  /* 0x10200490004b7882 */ /* 0x000fe20000000000 */
[----:B------:R-:W-:Y:S01]  /*3750*/  UMOV UR72, 0x0 ;  /* 0x0000000000487882 */ /* 0x000fe20000000000 */
[----:B------:R-:W-:Y:S01]  /*3760*/  UMOV UR73, 0x10200490 ;  /* 0x1020049000497882 */ /* 0x000fe20000000000 */
[----:B------:R-:W-:Y:S01]  /*3770*/  UMOV UR70, 0x0 ;  /* 0x0000000000467882 */ /* 0x000fe20000000000 */
[----:B------:R-:W-:Y:S02]  /*3780*/  UISETP.NE.AND UP2, UPT, UR5, URZ, UPT ;  /* 0x000000ff0500728c */ /* 0x000fe4000bf45270 */
[----:B----4-:R-:W-:Y:S01]  /*3790*/  UIADD3 UR7, UPT, UPT, UR7, 0xff, URZ ;  /* 0x000000ff07077890 */ /* 0x010fe2000fffe0ff */
[----:B------:R-:W-:Y:S01]  /*37a0*/  UMOV UR71, 0x10200490 ;  /* 0x1020049000477882 */ /* 0x000fe20000000000 */
[----:B------:R-:W-:Y:S01]  /*37b0*/  UMOV UR68, 0x0 ;  /* 0x0000000000447882 */ /* 0x000fe20000000000 */
[----:B---3--:R-:W-:Y:S01]  /*37c0*/  ULEA UR62, UR4, UR62, 0x18 ;  /* 0x0000003e043e7291 */ /* 0x008fe2000f8ec0ff */
[----:B------:R-:W-:-:S02]  /*37d0*/  UMOV UR69, 0x10200490 ;  /* 0x1020049000457882 */ /* 0x000fc40000000000 */
[----:B------:R-:W-:Y:S01]  /*37e0*/  UMOV UR4, URZ ;  /* 0x000000ff00047c82 */ /* 0x000fe20008000000 */
[----:B------:R-:W-:Y:S01]  /*37f0*/  UIADD3 UR6, UPT, UPT, UR62, 0x8400, URZ ;  /* 0x000084003e067890 */ /* 0x000fe2000fffe0ff */
[----:B--2---:R-:W-:Y:S01]  /*3800*/  IMAD.U32 R2, RZ, RZ, UR4 ;  /* 0x00000004ff027e24 */ /* 0x004fe2000f8e00ff */
[----:B------:R-:W-:Y:S02]  /*3810*/  USHF.R.S32.HI UR4, URZ, 0x1f, UR7 ;  /* 0x0000001fff047899 */ /* 0x000fe40008011407 */
[----:B------:R-:W-:Y:S02]  /*3820*/  UIADD3 UR5, UPT, UPT, UR62, 0x28400, URZ ;  /* 0x000284003e057890 */ /* 0x000fe4000fffe0ff */
[----:B------:R-:W-:Y:S02]  /*3830*/  ULEA.HI UR4, UR4, UR7, URZ, 0x8 ;  /* 0x0000000704047291 */ /* 0x000fe4000f8f40ff */
[----:B------:R-:W-:Y:S02]  /*3840*/  USHF.R.U32.HI UR6, URZ, 0x4, UR6 ;  /* 0x00000004ff067899 */ /* 0x000fe40008011606 */
[----:B------:R-:W-:-:S02]  /*3850*/  USHF.R.S32.HI UR8, URZ, 0x8, UR4 ;  /* 0x00000008ff087899 */ /* 0x000fc40008011404 */
[----:B------:R-:W-:Y:S01]  /*3860*/  USHF.R.U32.HI UR5, URZ, 0x4, UR5 ;  /* 0x00000004ff057899 */ /* 0x000fe20008011605 */
[----:B------:R-:W-:Y:S01]  /*3870*/  R2UR UR4, R0 ;  /* 0x00000000000472ca */ /* 0x000fe200000e0000 */
[----:B------:R-:W-:Y:S02]  /*3880*/  UISETP.LT.AND UP0, UPT, UR8, 0x1, UPT ;  /* 0x000000010800788c */ /* 0x000fe4000bf01270 */
[----:B------:R-:W-:Y:S01]  /*3890*/  ULOP3.LUT UR6, UR6, 0x3fff, URZ, 0xc0, !UPT ;  /* 0x00003fff06067892 */ /* 0x000fe2000f8ec0ff */
[----:B------:R-:W-:Y:S01]  /*38a0*/  IMAD.U32 R13, RZ, RZ, UR8 ;  /* 0x00000008ff0d7e24 */ /* 0x000fe2000f8e00ff */
[----:B------:R-:W-:Y:S02]  /*38b0*/  ULOP3.LUT UR67, UR5, 0x3fff, URZ, 0xc0, !UPT ;  /* 0x00003fff05437892 */ /* 0x000fe4000f8ec0ff */
[----:B------:R-:W-:Y:S02]  /*38c0*/  ULOP3.LUT UR66, UR6, 0x10000, URZ, 0xfc, !UPT ;  /* 0x0001000006427892 */ /* 0x000fe4000f8efcff */
[----:B------:R-:W-:-:S04]  /*38d0*/  ULOP3.LUT UR67, UR67, 0x10000, URZ, 0xfc, !UPT ;  /* 0x0001000043437892 */ /* 0x000fc8000f8efcff */
[----:B------:R-:W-:Y:S01]  /*38e0*/  IMAD.U32 R14, RZ, RZ, UR4 ;  /* 0x00000004ff0e7e24 */ /* 0x000fe2000f8e00ff */
[----:B------:R-:W-:Y:S01]  /*38f0*/  NOP ;  /* 0x0000000000007918 */ /* 0x000fe20000000000 */
[----:B------:R-:W-:Y:S06]  /*3900*/  BAR.ARV 0x6, 0xa0 ;  /* 0x0182800000007b1d */ /* 0x000fec0000002000 */
[----:B------:R-:W1:Y:S02]  /*3910*/  LDS R3, [UR62+0x120] ;  /* 0x0001203eff037984 */ /* 0x000e640008000800 */
[----:B-1----:R-:W-:Y:S01]  /*3920*/  R2UR UR4, R3 ;  /* 0x00000000030472ca */ /* 0x002fe200000e0000 */
[----:B------:R-:W-:-:S12]  /*3930*/  IMAD.MOV.U32 R3, RZ, RZ, RZ ;  /* 0x000000ffff037224 */ /* 0x000fd800078e00ff */
[----:B------:R-:W-:Y:S01]  /*3940*/  IMAD.U32 R16, RZ, RZ, UR4 ;  /* 0x00000004ff107e24 */ /* 0x000fe2000f8e00ff */
[----:B------:R-:W-:-:S06]  /*3950*/  USEL UR4, UR8, 0x1, !UP0 ;  /* 0x0000000108047887 */ /* 0x000fcc000c000000 */
[----:B------:R-:W-:-:S07]  /*3960*/  IMAD.U32 R15, RZ, RZ, UR4 ;  /* 0x00000004ff0f7e24 */ /* 0x000fce000f8e00ff */
.L_x_76:
[C---:B------:R-:W-:Y:S02]  /*3970*/  LEA R0, R9.reuse, UR62, 0x3 ;  /* 0x0000003e09007c11 */ /* 0x040fe4000f8e18ff */
[----:B------:R-:W-:Y:S02]  /*3980*/  SHF.L.U32 R4, R8, 0x1f, RZ ;  /* 0x0000001f08047819 */ /* 0x000fe400000006ff */
[----:B------:R-:W-:Y:S02]  /*3990*/  LEA R5, R9, UR62, 0x4 ;  /* 0x0000003e09057c11 */ /* 0x000fe4000f8e20ff */
[----:B------:R-:W1:Y:S02]  /*39a0*/  SYNCS.PHASECHK.TRANS64.TRYWAIT P0, [R0+URZ+0x70], R4 ;  /* 0x00007004000075a7 */ /* 0x000e6400080011ff */
[----:B-1----:R-:W-:Y:S05]  /*39b0*/  @!P0 BRA `(.L_x_69) ;  /* 0x0000006800148947 */ /* 0x002fea0003800000 */
.L_x_165:
[----:B-1----:R-:W1:Y:S01]  /*39c0*/  LDS.128 R4, [R5+0x100] ;  /* 0x0001000005047984 */ /* 0x002e620000000c00 */
[----:B------:R-:W-:Y:S02]  /*39d0*/  VIADD R0, R0, 0x80 ;  /* 0x0000008000007836 */ /* 0x000fe40000000000 */
[----:B------:R-:W-:Y:S01]  /*39e0*/  VIADD R9, R9, 0x1 ;  /* 0x0000000109097836 */ /* 0x000fe20000000000 */
[----:B------:R-:W-:Y:S01]  /*39f0*/  @!PT LDS RZ, [RZ] ;  /* 0x00000000fffff984 */ /* 0x000fe20000000800 */
[----:B------:R-:W-:Y:S01]  /*3a00*/  @!PT LDS RZ, [RZ] ;  /* 0x00000000fffff984 */ /* 0x000fe20000000800 */
[----:B------:R-:W-:Y:S01]  /*3a10*/  @!PT LDS RZ, [RZ] ;  /* 0x00000000fffff984 */ /* 0x000fe20000000800 */
[----:B------:R-:W-:Y:S01]  /*3a20*/  @!PT LDS RZ, [RZ] ;  /* 0x00000000fffff984 */ /* 0x000fe20000000800 */
[----:B------:R2:W-:Y:S06]  /*3a30*/  MEMBAR.ALL.CTA ;  /* 0x0000000000007992 */ /* 0x0005ec0000008000 */
[----:B--2---:R-:W2:Y:S01]  /*3a40*/  FENCE.VIEW.ASYNC.S ;  /* 0x00000000000073c6 */ /* 0x004ea20000000000 */
[----:B------:R-:W-:-:S04]  /*3a50*/  PRMT R0, RZ, 0x654, R0 ;  /* 0x00000654ff007816 */ /* 0x000fc80000000000 */
[----:B--2---:R2:W-:Y:S01]  /*3a60*/  SYNCS.ARRIVE.TRANS64.RED.A1T0 RZ, [R0+URZ], RZ ;  /* 0x000000ff00ff79a7 */ /* 0x0045e200081004ff */
[----:B-1----:R-:W-:Y:S01]  /*3a70*/  LOP3.LUT P1, RZ, R6, 0x1, RZ, 0xc0, !PT ;  /* 0x0000000106ff7812 */ /* 0x002fe2000782c0ff */
[----:B--2---:R-:W-:-:S12]  /*3a80*/  BRA.U UP2, `(.L_x_70) ;  /* 0x00000009022c7547 */ /* 0x004fd8000b800000 */
[----:B------:R-:W1:Y:S01]  /*3a90*/  LDCU UR4, c[0x0][0x38c] ;  /* 0x00007180ff0477ac */ /* 0x000e620008000800 */
[----:B------:R-:W-:Y:S02]  /*3aa0*/  R2UR UR5, R2 ;  /* 0x00000000020572ca */ /* 0x000fe400000e0000 */
[----:B------:R-:W-:Y:S02]  /*3ab0*/  PLOP3.LUT P2, PT, PT, PT, PT, 0x80, 0x8 ;  /* 0x000000000008781c */ /* 0x000fe40003f4f070 */
[----:B------:R-:W-:Y:S02]  /*3ac0*/  SHF.L.U32 R5, R10, 0x1f, RZ ;  /* 0x0000001f0a057819 */ /* 0x000fe400000006ff */
[----:B------:R-:W-:-:S07]  /*3ad0*/  R2UR UR6, R16 ;  /* 0x00000000100672ca */ /* 0x000fce00000e0000 */
[----:B------:R-:W-:Y:S02]  /*3ae0*/  ULEA UR7, UR5, UR62, 0x3 ;  /* 0x0000003e05077291 */ /* 0x000fe4000f8e18ff */
[----:B-1----:R-:W-:-:S04]  /*3af0*/  UISETP.GE.AND UP0, UPT, UR4, 0x1, UPT ;  /* 0x000000010400788c */ /* 0x002fc8000bf06270 */
[----:B------:R-:W-:Y:S01]  /*3b00*/  IMAD.U32 R4, RZ, RZ, UR7 ;  /* 0x00000007ff047e24 */ /* 0x000fe2000f8e00ff */
[----:B------:R-:W-:Y:S01]  /*3b10*/  ULEA UR8, UR5, UR6, 0x7 ;  /* 0x0000000605087291 */ /* 0x000fe2000f8e38ff */
[----:B------:R-:W-:-:S05]  /*3b20*/  PLOP3.LUT P0, PT, PT, PT, UP0, 0x80, 0x8 ;  /* 0x000000000008781c */ /* 0x000fca0003f0f008 */
[----:B------:R-:W-:-:S08]  /*3b30*/  @UP0 ULEA UR4, UR9, UR62, 0x3 ;  /* 0x0000003e09040291 */ /* 0x000fd0000f8e18ff */
[----:B------:R-:W-:-:S04]  /*3b40*/  @P0 SHF.L.U32 R0, R3, 0x1f, RZ ;  /* 0x0000001f03000819 */ /* 0x000fc800000006ff */
[----:B------:R1:W2:Y:S01]  /*3b50*/  @P0 SYNCS.PHASECHK.TRANS64.TRYWAIT P2, [UR4], R0 ;  /* 0x00000000ff0005a7 */ /* 0x0002a20008041104 */
[----:B------:R-:W3:Y:S02]  /*3b60*/  SYNCS.PHASECHK.TRANS64.TRYWAIT P0, [UR7+0xb0], R5 ;  /* 0x0000b005ff0075a7 */ /* 0x000ee40008001107 */
[----:B-123--:R-:W-:Y:S05]  /*3b70*/  @!P0 BRA `(.L_x_71) ;  /* 0x0000006400b88947 */ /* 0x00efea0003800000 */
.L_x_167:
[----:B------:R-:W-:Y:S01]  /*3b80*/  UMOV UR64, UR60 ;  /* 0x0000003c00407c82 */ /* 0x000fe20008000000 */
[----:B------:R-:W-:Y:S05]  /*3b90*/  BRA.U !UP0, `(.L_x_72) ;  /* 0x0000000508d07547 */ /* 0x000fea000b800000 */
[----:B------:R-:W-:Y:S01]  /*3ba0*/  R2UR UR4, R15 ;  /* 0x000000000f0472ca */ /* 0x000fe200000e0000 */
[----:B------:R-:W-:Y:S01]  /*3bb0*/  UPLOP3.LUT UP3, UPT, UPT, UPT, UPT, 0x40, 0x4 ;  /* 0x000000000004789c */ /* 0x000fe20003f6e870 */
[----:B------:R-:W-:Y:S01]  /*3bc0*/  R2UR UR61, R13 ;  /* 0x000000000d3d72ca */ /* 0x000fe200000e0000 */
[----:B------:R-:W-:-:S10]  /*3bd0*/  UMOV UR7, UR9 ;  /* 0x0000000900077c82 */ /* 0x000fd40008000000 */
[----:B------:R-:W-:-:S12]  /*3be0*/  UIADD3 UR64, UPT, UPT, UR4, UR60, URZ ;  /* 0x0000003c04407290 */ /* 0x000fd8000fffe0ff */
.L_x_75:
[----:B--2---:R-:W-:Y:S01]  /*3bf0*/  ULEA UR5, UR7, UR62, 0x3 ;  /* 0x0000003e07057291 */ /* 0x004fe2000f8e18ff */
[----:B------:R-:W-:Y:S11]  /*3c00*/  @P2 BRA `(.L_x_73) ;  /* 0x00000000000c2947 */ /* 0x000ff60003800000 */
[----:B-1----:R-:W-:Y:S04]  /*3c10*/  SHF.L.U32 R5, R3, 0x1f, RZ ;  /* 0x0000001f03057819 */ /* 0x002fe800000006ff */
[----:B------:R-:W1:Y:S02]  /*3c20*/  SYNCS.PHASECHK.TRANS64.TRYWAIT P0, [UR5], R5 ;  /* 0x00000005ff0075a7 */ /* 0x000e640008001105 */
[----:B-1----:R-:W-:Y:S05]  /*3c30*/  @!P0 BRA `(.L_x_74) ;  /* 0x0000006400a48947 */ /* 0x002fea0003800000 */
.L_x_73:
[----:B------:R-:W-:Y:S01]  /*3c40*/  UISETP.NE.AND UP0, UPT, UR61, 0x1, UPT ;  /* 0x000000013d00788c */ /* 0x000fe2000bf05270 */
[----:B------:R-:W-:Y:S01]  /*3c50*/  PLOP3.LUT P2, PT, PT, PT, PT, 0x80, 0x8 ;  /* 0x000000000008781c */ /* 0x000fe20003f4f070 */
[----:B------:R-:W-:Y:S01]  /*3c60*/  UIADD3 UR9, UPT, UPT, UR7, 0x1, URZ ;  /* 0x0000000107097890 */ /* 0x000fe2000fffe0ff */
[----:B------:R-:W-:Y:S01]  /*3c70*/  MOV.SPILL R6, UR65 ;  /* 0x0000004100067c02 */ /* 0x000fe20009000f00 */
[----:B------:R-:W-:Y:S01]  /*3c80*/  UIADD3 UR63, UPT, UPT, UR5, 0x10, URZ ;  /* 0x00000010053f7890 */ /* 0x000fe2000fffe0ff */
[----:B-1----:R-:W-:Y:S01]  /*3c90*/  MOV.SPILL R5, UR64 ;  /* 0x0000004000057c02 */ /* 0x002fe20009000f00 */
[----:B------:R-:W-:Y:S01]  /*3ca0*/  UISETP.NE.AND UP1, UPT, UR9, 0x2, UPT ;  /* 0x000000020900788c */ /* 0x000fe2000bf25270 */
[----:B------:R-:W-:Y:S01]  /*3cb0*/  PLOP3.LUT P0, PT, PT, PT, UP0, 0x80, 0x8 ;  /* 0x000000000008781c */ /* 0x000fe20003f0f008 */
[----:B------:R-:W-:Y:S02]  /*3cc0*/  ULEA UR6, UR7, UR67, 0xb ;  /* 0x0000004307067291 */ /* 0x000fe4000f8e58ff */
[----:B------:R-:W-:Y:S02]  /*3cd0*/  USEL UR5, URZ, 0x1, UP1 ;  /* 0x00000001ff057887 */ /* 0x000fe40008800000 */
[----:B------:R-:W-:Y:S02]  /*3ce0*/  USEL UR9, UR9, URZ, UP1 ;  /* 0x000000ff09097287 */ /* 0x000fe40008800000 */
[----:B------:R-:W-:Y:S02]  /*3cf0*/  ULEA UR4, UR7, UR66, 0xc ;  /* 0x0000004207047291 */ /* 0x000fe4000f8e60ff */
[----:B------:R-:W-:Y:S01]  /*3d00*/  @UP0 ULEA UR7, UR9, UR62, 0x3 ;  /* 0x0000003e09070291 */ /* 0x000fe2000f8e18ff */
[----:B------:R-:W-:Y:S01]  /*3d10*/  LOP3.LUT R3, R3, UR5, RZ, 0x3c, !PT ;  /* 0x0000000503037c12 */ /* 0x000fe2000f8e3cff */
[----:B------:R-:W-:Y:S02]  /*3d20*/  UIADD3 UR20, UPT, UPT, UR6, 0x2, URZ ;  /* 0x0000000206147890 */ /* 0x000fe4000fffe0ff */
[----:B------:R-:W-:Y:S01]  /*3d30*/  UIADD3 UR18, UPT, UPT, UR4, 0x2, URZ ;  /* 0x0000000204127890 */ /* 0x000fe2000fffe0ff */
[----:B------:R-:W-:Y:S01]  /*3d40*/  @P0 SHF.L.U32 R0, R3, 0x1f, RZ ;  /* 0x0000001f03000819 */ /* 0x000fe200000006ff */
[----:B------:R-:W-:Y:S02]  /*3d50*/  UIADD3 UR16, UPT, UPT, UR6, 0x4, URZ ;  /* 0x0000000406107890 */ /* 0x000fe4000fffe0ff */
[----:B------:R-:W-:Y:S01]  /*3d60*/  UIADD3 UR10, UPT, UPT, UR4, 0x4, URZ ;  /* 0x00000004040a7890 */ /* 0x000fe2000fffe0ff */
[----:B------:R2:W3:Y:S01]  /*3d70*/  @P0 SYNCS.PHASECHK.TRANS64.TRYWAIT P2, [UR7], R0 ;  /* 0x00000000ff0005a7 */ /* 0x0004e20008041107 */
[----:B------:R-:W-:Y:S02]  /*3d80*/  UIADD3 UR14, UPT, UPT, UR6, 0x6, URZ ;  /* 0x00000006060e7890 */ /* 0x000fe4000fffe0ff */
        /* <DEDUP_REMOVED lines=21> */
[----:B------:R-:W-:Y:S01]  /*3ee0*/  UIADD3 UR61, UPT, UPT, UR61, -0x1, URZ ;  /* 0xffffffff3d3d7890 */ /* 0x000fe2000fffe0ff */
[----:B------:R-:W-:Y:S01]  /*3ef0*/  UMOV UR7, 0x40004040 ;  /* 0x4000404000077882 */ /* 0x000fe20000000000 */
[----:B------:R-:W-:Y:S01]  /*3f00*/  UMOV UR64, 0x0 ;  /* 0x0000000000407882 */ /* 0x000fe20000000000 */
[----:B------:R-:W-:Y:S01]  /*3f10*/  UMOV UR65, 0x10200490 ;  /* 0x1020049000417882 */ /* 0x000fe20000000000 */
[----:B------:R-:W-:Y:S01]  /*3f20*/  UMOV UR5, 0x40004040 ;  /* 0x4000404000057882 */ /* 0x000fe20000000000 */
[----:B------:R-:W-:Y:S01]  /*3f30*/  UMOV UR21, 0x40004040 ;  /* 0x4000404000157882 */ /* 0x000fe20000000000 */
[----:B------:R1:W-:Y:S01]  /*3f40*/  UTCHMMA.2CTA gdesc[UR4], gdesc[UR6], tmem[UR8], tmem[UR64], idesc[UR65], UP3 ;  /* 0x00ff4006040075ea */ /* 0x0003e20009a00008 */
[----:B------:R-:W-:Y:S01]  /*3f50*/  UPLOP3.LUT UP3, UPT, UPT, UPT, UPT, 0x80, 0x8 ;  /* 0x000000000008789c */ /* 0x000fe20003f6f070 */
[----:B------:R-:W-:Y:S01]  /*3f60*/  UMOV UR19, 0x40004040 ;  /* 0x4000404000137882 */ /* 0x000fe20000000000 */
[----:B------:R-:W-:Y:S01]  /*3f70*/  UMOV UR17, 0x40004040 ;  /* 0x4000404000117882 */ /* 0x000fe20000000000 */
[----:B------:R4:W-:Y:S01]  /*3f80*/  UTCHMMA.2CTA gdesc[UR18], gdesc[UR20], tmem[UR8], tmem[UR64], idesc[UR65], UPT ;  /* 0x00ff4014120075ea */ /* 0x0009e2000ba00008 */
        /* <DEDUP_REMOVED lines=19> */
[----:B-1----:R-:W-:Y:S01]  /*40c0*/  UMOV UR7, 0x10200490 ;  /* 0x1020049000077882 */ /* 0x002fe20000000000 */
[----:B------:R-:W-:Y:S01]  /*40d0*/  UMOV UR35, 0x40004040 ;  /* 0x4000404000237882 */ /* 0x000fe20000000000 */
[----:B------:R-:W-:Y:S01]  /*40e0*/  UMOV UR33, 0x40004040 ;  /* 0x4000404000217882 */ /* 0x000fe20000000000 */
[----:B------:R-:W-:Y:S01]  /*40f0*/  UMOV UR27, 0x40004040 ;  /* 0x40004040001b7882 */ /* 0x000fe20000000000 */
[----:B------:R-:W-:Y:S01]  /*4100*/  UMOV UR25, 0x40004040 ;  /* 0x4000404000197882 */ /* 0x000fe20000000000 */
[----:B----4-:R-:W-:Y:S02]  /*4110*/  UIADD3 UR20, UPT, UPT, UR4, 0xc02, URZ ;  /* 0x00000c0204147890 */ /* 0x010fe4000fffe0ff */
[----:B------:R-:W-:Y:S02]  /*4120*/  UIADD3 UR18, UPT, UPT, UR6, 0x604, URZ ;  /* 0x0000060406127890 */ /* 0x000fe4000fffe0ff */
[----:B--2---:R-:W-:Y:S02]  /*4130*/  UIADD3 UR16, UPT, UPT, UR4, 0xc04, URZ ;  /* 0x00000c0404107890 */ /* 0x004fe4000fffe0ff */
[----:B------:R-:W-:Y:S01]  /*4140*/  UIADD3 UR10, UPT, UPT, UR6, 0x606, URZ ;  /* 0x00000606060a7890 */ /* 0x000fe2000fffe0ff */
[----:B------:R-:W-:Y:S01]  /*4150*/  R2UR.FILL UR65, R6 ;  /* 0x00000000064172ca */ /* 0x000fe200004e0000 */
[----:B------:R-:W-:Y:S01]  /*4160*/  UMOV UR14, 0x0 ;  /* 0x00000000000e7882 */ /* 0x000fe20000000000 */
[----:B------:R-:W-:Y:S01]  /*4170*/  UMOV UR15, 0x10200490 ;  /* 0x10200490000f7882 */ /* 0x000fe20000000000 */
[----:B------:R-:W-:Y:S01]  /*4180*/  UMOV UR12, 0x0 ;  /* 0x00000000000c7882 */ /* 0x000fe20000000000 */
[----:B------:R-:W-:Y:S01]  /*4190*/  UTCHMMA.2CTA gdesc[UR28], gdesc[UR30], tmem[UR8], tmem[UR14], idesc[UR15], UPT ;  /* 0x00ff0e1e1c0075ea */ /* 0x000fe2000ba00008 */
[----:B------:R-:W-:Y:S01]  /*41a0*/  UTCHMMA.2CTA gdesc[UR56], gdesc[UR58], tmem[UR8], tmem[UR14], idesc[UR15], UPT ;  /* 0x00ff0e3a380075ea */ /* 0x000fe2000ba00008 */
[----:B------:R-:W-:Y:S01]  /*41b0*/  UMOV UR13, 0x10200490 ;  /* 0x10200490000d7882 */ /* 0x000fe20000000000 */
[----:B------:R-:W-:Y:S01]  /*41c0*/  UTCHMMA.2CTA gdesc[UR52], gdesc[UR54], tmem[UR8], tmem[UR14], idesc[UR15], UPT ;  /* 0x00ff0e36340075ea */ /* 0x000fe2000ba00008 */
[----:B------:R-:W-:Y:S01]  /*41d0*/  UIADD3 UR4, UPT, UPT, UR4, 0xc06, URZ ;  /* 0x00000c0604047890 */ /* 0x000fe2000fffe0ff */
[----:B------:R-:W-:Y:S01]  /*41e0*/  UTCHMMA.2CTA gdesc[UR48], gdesc[UR50], tmem[UR8], tmem[UR12], idesc[UR13], UPT ;  /* 0x00ff0c32300075ea */ /* 0x000fe2000ba00008 */
[----:B------:R-:W-:Y:S01]  /*41f0*/  UTCHMMA.2CTA gdesc[UR44], gdesc[UR46], tmem[UR8], tmem[UR12], idesc[UR13], UPT ;  /* 0x00ff0c2e2c0075ea */ /* 0x000fe2000ba00008 */
[----:B------:R-:W-:Y:S01]  /*4200*/  UMOV UR6, 0x0 ;  /* 0x0000000000067882 */ /* 0x000fe20000000000 */
[----:B------:R-:W-:Y:S01]  /*4210*/  UTCHMMA.2CTA gdesc[UR40], gdesc[UR42], tmem[UR8], tmem[UR12], idesc[UR13], UPT ;  /* 0x00ff0c2a280075ea */ /* 0x000fe2000ba00008 */
[----:B------:R1:W-:Y:S01]  /*4220*/  UTCHMMA.2CTA gdesc[UR36], gdesc[UR38], tmem[UR8], tmem[UR6], idesc[UR7], UPT ;  /* 0x00ff0626240075ea */ /* 0x0003e2000ba00008 */
[----:B------:R2:W-:Y:S01]  /*4230*/  UTCHMMA.2CTA gdesc[UR32], gdesc[UR34], tmem[UR8], tmem[UR76], idesc[UR77], UPT ;  /* 0x00ff4c22200075ea */ /* 0x0005e2000ba00008 */
[----:B------:R-:W-:Y:S01]  /*4240*/  UMOV UR23, 0x40004040 ;  /* 0x4000404000177882 */ /* 0x000fe20000000000 */
[----:B------:R2:W-:Y:S01]  /*4250*/  UTCHMMA.2CTA gdesc[UR24], gdesc[UR26], tmem[UR8], tmem[UR74], idesc[UR75], UPT ;  /* 0x00ff4a1a180075ea */ /* 0x0005e2000ba00008 */
[----:B------:R-:W-:Y:S01]  /*4260*/  R2UR.FILL UR64, R5 ;  /* 0x00000000054072ca */ /* 0x000fe200004e0000 */
[----:B------:R2:W-:Y:S01]  /*4270*/  UTCHMMA.2CTA gdesc[UR20], gdesc[UR22], tmem[UR8], tmem[UR72], idesc[UR73], UPT ;  /* 0x00ff4816140075ea */ /* 0x0005e2000ba00008 */
[----:B------:R2:W-:Y:S01]  /*4280*/  UTCHMMA.2CTA gdesc[UR16], gdesc[UR18], tmem[UR8], tmem[UR70], idesc[UR71], UPT ;  /* 0x00ff4612100075ea */ /* 0x0005e2000ba00008 */
[----:B------:R2:W-:Y:S01]  /*4290*/  UTCHMMA.2CTA gdesc[UR4], gdesc[UR10], tmem[UR8], tmem[UR68], idesc[UR69], UPT ;  /* 0x00ff440a040075ea */ /* 0x0005e2000ba00008 */
[----:B------:R2:W-:Y:S09]  /*42a0*/  UTCBAR.2CTA.MULTICAST [UR63], URZ, UR65 ;  /* 0x000000ff3f0073e9 */ /* 0x0005f20008200841 */
[----:B------:R-:W-:Y:S01]  /*42b0*/  UISETP.NE.AND UP0, UPT, UR60, UR64, UPT ;  /* 0x000000403c00728c */ /* 0x000fe2000bf05270 */
[----:B-1----:R-:W-:Y:S08]  /*42c0*/  UMOV UR7, UR9 ;  /* 0x0000000900077c82 */ /* 0x002ff00008000000 */
[----:B---3--:R-:W-:Y:S05]  /*42d0*/  BRA.U UP0, `(.L_x_75) ;  /* 0xfffffff900447547 */ /* 0x008fea000b83ffff */
.L_x_72:
[----:B--2---:R-:W-:Y:S01]  /*42e0*/  R2UR UR4, R4 ;  /* 0x00000000040472ca */ /* 0x004fe200000e0000 */
[----:B------:R-:W-:Y:S01]  /*42f0*/  UMOV UR60, UR64 ;  /* 0x00000040003c7c82 */ /* 0x000fe20008000000 */
[----:B------:R-:W-:-:S11]  /*4300*/  R2UR UR5, R14 ;  /* 0x000000000e0572ca */ /* 0x000fd600000e0000 */
[----:B------:R-:W-:-:S09]  /*4310*/  UIADD3 UR4, UPT, UPT, UR4, 0x90, URZ ;  /* 0x0000009004047890 */ /* 0x000fd2000fffe0ff */
[----:B------:R2:W-:Y:S01]  /*4320*/  UTCBAR.2CTA.MULTICAST [UR4], URZ, UR5 ;  /* 0x000000ff040073e9 */ /* 0x0005e20008200805 */
[----:B------:R-:W-:Y:S02]  /*4330*/  NOP ;  /* 0x0000000000007918 */ /* 0x000fe40000000000 */
.L_x_70:
[----:B--2---:R-:W-:Y:S02]  /*4340*/  R2UR UR4, R2 ;  /* 0x00000000020472ca */ /* 0x004fe400000e0000 */
[----:B------:R-:W-:-:S04]  /*4350*/  ISETP.NE.AND P0, PT, R9, 0x2, PT ;  /* 0x000000020900780c */ /* 0x000fc80003f05270 */
[----:B-1----:R-:W-:Y:S02]  /*4360*/  SEL R0, RZ, 0x1, P0 ;  /* 0x00000001ff007807 */ /* 0x002fe40000000000 */
[----:B------:R-:W-:Y:S02]  /*4370*/  SEL R9, R9, RZ, P0 ;  /* 0x000000ff09097207 */ /* 0x000fe40000000000 */
[----:B------:R-:W-:-:S03]  /*4380*/  LOP3.LUT R8, R8, R0, RZ, 0x3c, !PT ;  /* 0x0000000008087212 */ /* 0x000fc600078e3cff */
[----:B------:R-:W-:-:S04]  /*4390*/  UIADD3 UR4, UPT, UPT, UR4, 0x1, URZ ;  /* 0x0000000104047890 */ /* 0x000fc8000fffe0ff */
[----:B------:R-:W-:-:S04]  /*43a0*/  UISETP.NE.AND UP0, UPT, UR4, 0x4, UPT ;  /* 0x000000040400788c */ /* 0x000fc8000bf05270 */
[----:B------:R-:W-:Y:S02]  /*43b0*/  USEL UR5, URZ, 0x1, UP0 ;  /* 0x00000001ff057887 */ /* 0x000fe40008000000 */
[----:B------:R-:W-:-:S04]  /*43c0*/  USEL UR4, UR4, URZ, UP0 ;  /* 0x000000ff04047287 */ /* 0x000fc80008000000 */
[----:B------:R-:W-:Y:S02]  /*43d0*/  LOP3.LUT R10, R10, UR5, RZ, 0x3c, !PT ;  /* 0x000000050a0a7c12 */ /* 0x000fe4000f8e3cff */
[----:B------:R-:W-:Y:S01]  /*43e0*/  IMAD.U32 R2, RZ, RZ, UR4 ;  /* 0x00000004ff027e24 */ /* 0x000fe2000f8e00ff */
[----:B------:R-:W-:Y:S06]  /*43f0*/  @P1 BRA `(.L_x_76) ;  /* 0xfffffff4005c1947 */ /* 0x000fec000383ffff */
[----:B------:R-:W1:Y:S01]  /*4400*/  S2UR UR8, SR_CgaCtaId ;  /* 0x00000000000879c3 */ /* 0x000e620000008800 */
[----:B------:R-:W-:Y:S01]  /*4410*/  ELECT P0, URZ, PT ;  /* 0x0000000000ff782f */ /* 0x000fe20003800000 */
[----:B------:R-:W-:Y:S01]  /*4420*/  IMAD.MOV.U32 R0, RZ, RZ, 0x1 ;  /* 0x00000001ff007424 */ /* 0x000fe200078e00ff */
[----:B------:R-:W-:Y:S01]  /*4430*/  UMOV UR4, 0x40 ;  /* 0x0000004000047882 */ /* 0x000fe20000000000 */
[----:B------:R-:W-:-:S04]  /*4440*/  R2UR UR5, R12 ;  /* 0x000000000c0572ca */ /* 0x000fc800000e0000 */
[----:B------:R-:W-:Y:S09]  /*4450*/  UVIRTCOUNT.DEALLOC.SMPOOL 0x80 ;  /* 0x000000800000784c */ /* 0x000ff20000000000 */
[----:B------:R-:W-:Y:S02]  /*4460*/  UISETP.NE.AND UP0, UPT, UR5, URZ, UPT ;  /* 0x000000ff0500728c */ /* 0x000fe4000bf05270 */
[----:B-1----:R-:W-:-:S09]  /*4470*/  ULEA UR8, UR8, UR4, 0x18 ;  /* 0x0000000408087291 */ /* 0x002fd2000f8ec0ff */
[----:B------:R1:W-:Y:S01]  /*4480*/  @P0 STS.U8 [UR8+0x1c], R0 ;  /* 0x00001c00ff000988 */ /* 0x0003e20008000008 */
[----:B------:R-:W-:Y:S05]  /*4490*/  BRA.U UP0, `(.L_x_77) ;  /* 0x0000000100a87547 */ /* 0x000fea000b800000 */
[----:B------:R-:W-:Y:S01]  /*44a0*/  R2UR UR4, R2 ;  /* 0x00000000020472ca */ /* 0x000fe200000e0000 */
[----:B------:R-:W-:Y:S01]  /*44b0*/  UIADD3 UR7, UPT, UPT, UR62, 0xb0, URZ ;  /* 0x000000b03e077890 */ /* 0x000fe2000fffe0ff */
[----:B------:R-:W-:-:S11]  /*44c0*/  SHF.L.U32 R3, R10, 0x1f, RZ ;  /* 0x0000001f0a037819 */ /* 0x000fd600000006ff */
[----:B------:R-:W-:-:S09]  /*44d0*/  ULEA UR4, UR4, UR7, 0x3 ;  /* 0x0000000704047291 */ /* 0x000fd2000f8e18ff */
[----:B------:R-:W2:Y:S02]  /*44e0*/  SYNCS.PHASECHK.TRANS64.TRYWAIT P0, [UR4], R3 ;  /* 0x00000003ff0075a7 */ /* 0x000ea40008001104 */
[----:B--2---:R-:W-:Y:S05]  /*44f0*/  @!P0 BRA `(.L_x_78) ;  /* 0x0000005c008c8947 */ /* 0x004fea0003800000 */
.L_x_170:
[----:B------:R-:W-:-:S13]  /*4500*/  R2UR UR4, R2 ;  /* 0x00000000020472ca */ /* 0x000fda00000e0000 */
[----:B------:R-:W-:-:S04]  /*4510*/  UIADD3 UR4, UPT, UPT, UR4, 0x1, URZ ;  /* 0x0000000104047890 */ /* 0x000fc8000fffe0ff */
[----:B------:R-:W-:-:S04]  /*4520*/  UISETP.NE.AND UP1, UPT, UR4, 0x4, UPT ;  /* 0x000000040400788c */ /* 0x000fc8000bf25270 */
[----:B------:R-:W-:Y:S02]  /*4530*/  USEL UR6, URZ, 0x1, UP1 ;  /* 0x00000001ff067887 */ /* 0x000fe40008800000 */
[----:B------:R-:W-:-:S04]  /*4540*/  USEL UR4, UR4, URZ, UP1 ;  /* 0x000000ff04047287 */ /* 0x000fc80008800000 */
[----:B------:R-:W-:Y:S01]  /*4550*/  ULEA UR5, UR4, UR7, 0x3 ;  /* 0x0000000704057291 */ /* 0x000fe2000f8e18ff */
[----:B------:R-:W-:-:S04]  /*4560*/  LOP3.LUT R2, R10, UR6, RZ, 0x3c, !PT ;  /* 0x000000060a027c12 */ /* 0x000fc8000f8e3cff */
[----:B-1----:R-:W-:-:S04]  /*4570*/  SHF.L.U32 R3, R2, 0x1f, RZ ;  /* 0x0000001f02037819 */ /* 0x002fc800000006ff */
[----:B------:R-:W1:Y:S02]  /*4580*/  SYNCS.PHASECHK.TRANS64.TRYWAIT P0, [UR5], R3 ;  /* 0x00000003ff0075a7 */ /* 0x000e640008001105 */
[----:B-1----:R-:W-:Y:S05]  /*4590*/  @!P0 BRA `(.L_x_79) ;  /* 0x0000005c007c8947 */ /* 0x002fea0003800000 */
.L_x_172:
        /* <DEDUP_REMOVED lines=9> */
.L_x_174:
[----:B------:R-:W-:-:S04]  /*4630*/  UIADD3 UR4, UPT, UPT, UR4, 0x1, URZ ;  /* 0x0000000104047890 */ /* 0x000fc8000fffe0ff */
[----:B------:R-:W-:-:S04]  /*4640*/  UISETP.NE.AND UP1, UPT, UR4, 0x4, UPT ;  /* 0x000000040400788c */ /* 0x000fc8000bf25270 */
[----:B------:R-:W-:Y:S02]  /*4650*/  USEL UR5, URZ, 0x1, UP1 ;  /* 0x00000001ff057887 */ /* 0x000fe40008800000 */
[----:B------:R-:W-:-:S04]  /*4660*/  USEL UR4, UR4, URZ, UP1 ;  /* 0x000000ff04047287 */ /* 0x000fc80008800000 */
[----:B------:R-:W-:Y:S01]  /*4670*/  ULEA UR4, UR4, UR7, 0x3 ;  /* 0x0000000704047291 */ /* 0x000fe2000f8e18ff */
[----:B------:R-:W-:-:S04]  /*4680*/  LOP3.LUT R2, R2, UR5, RZ, 0x3c, !PT ;  /* 0x0000000502027c12 */ /* 0x000fc8000f8e3cff */
[----:B------:R-:W-:Y:S01]  /*4690*/  SHF.L.U32 R2, R2, 0x1f, RZ ;  /* 0x0000001f02027819 */ /* 0x000fe200000006ff */
[----:B-1----:R-:W-:-:S04]  /*46a0*/  IMAD.U32 R0, RZ, RZ, UR4 ;  /* 0x00000004ff007e24 */ /* 0x002fc8000f8e00ff */
[----:B------:R1:W2:Y:S03]  /*46b0*/  SYNCS.PHASECHK.TRANS64.TRYWAIT P0, [R0+URZ], R2 ;  /* 0x00000002000075a7 */ /* 0x0002a600080011ff */
[----:B--2---:R-:W-:Y:S05]  /*46c0*/  @!P0 NANOSLEEP.SYNCS 0x989680 ;  /* 0x009896800000895d */ /* 0x004fea0003900000 */
[----:B------:R-:W2:Y:S02]  /*46d0*/  @!P0 SYNCS.PHASECHK.TRANS64 P0, [R0+URZ], R2 ;  /* 0x00000002000085a7 */ /* 0x000ea400080010ff */
[----:B--2---:R-:W-:Y:S05]  /*46e0*/  @P0 BRA `(.L_x_81) ;  /* 0x0000000000240947 */ /* 0x004fea0003800000 */
.L_x_82:
[----:B--2---:R2:W3:Y:S02]  /*46f0*/  SYNCS.PHASECHK.TRANS64.TRYWAIT P0, [R0+URZ], R2 ;  /* 0x00000002000075a7 */ /* 0x0044e400080011ff */
[----:B---3--:R-:W-:Y:S05]  /*4700*/  @!P0 NANOSLEEP.SYNCS 0x989680 ;  /* 0x009896800000895d */ /* 0x008fea0003900000 */
[----:B------:R-:W3:Y:S02]  /*4710*/  @!P0 SYNCS.PHASECHK.TRANS64 P0, [R0+URZ], R2 ;  /* 0x00000002000085a7 */ /* 0x000ee400080010ff */
[----:B---3--:R-:W-:Y:S05]  /*4720*/  @!P0 BRA `(.L_x_82) ;  /* 0xfffffffc00f08947 */ /* 0x008fea000383ffff */
[----:B------:R-:W-:Y:S05]  /*4730*/  BRA `(.L_x_81) ;  /* 0x0000000000107947 */ /* 0x000fea0003800000 */
.L_x_77:
[----:B------:R-:W-:Y:S01]  /*4740*/  R2UR UR5, R11 ;  /* 0x000000000b0572ca */ /* 0x000fe200000e0000 */
[----:B------:R-:W-:-:S12]  /*4750*/  UIADD3 UR4, UPT, UPT, UR62, 0xf0, URZ ;  /* 0x000000f03e047890 */ /* 0x000fd8000fffe0ff */
[----:B------:R-:W-:-:S09]  /*4760*/  UPRMT UR4, UR5, 0x654, UR4 ;  /* 0x0000065405047896 */ /* 0x000fd20008000004 */
[----:B------:R-:W-:Y:S03]  /*4770*/  SYNCS.ARRIVE.TRANS64.RED.A1T0 RZ, [UR4], RZ ;  /* 0x000000ffffff79a7 */ /* 0x000fe60008100404 */
.L_x_81:
[----:B-12---:R-:W-:Y:S01]  /*4780*/  SHF.L.U32 R2, RZ, 0x1f, RZ ;  /* 0x0000001fff027819 */ /* 0x006fe200000006ff */
[----:B------:R-:W-:Y:S01]  /*4790*/  UIADD3 UR4, UPT, UPT, UR62, 0xf0, URZ ;  /* 0x000000f03e047890 */ /* 0x000fe2000fffe0ff */
[----:B------:R-:W-:Y:S02]  /*47a0*/  PLOP3.LUT P0, PT, PT, PT, UP0, 0x80, 0x8 ;  /* 0x000000000008781c */ /* 0x000fe40003f0f008 */
[----:B------:R-:W1:Y:S02]  /*47b0*/  SYNCS.PHASECHK.TRANS64.TRYWAIT P1, [UR62+0xf0], R2 ;  /* 0x0000f002ff0075a7 */ /* 0x000e64000802113e */
[----:B-1----:R-:W-:Y:S09]  /*47c0*/  @!P1 BRA `(.L_x_83) ;  /* 0x0000005c00209947 */ /* 0x002ff20003800000 */
.L_x_176:
[----:B------:R-:W-:Y:S02]  /*47d0*/  R2UR UR6, R11 ;  /* 0x000000000b0672ca */ /* 0x000fe400000e0000 */
[----:B------:R-:W-:-:S11]  /*47e0*/  R2UR UR5, R16 ;  /* 0x00000000100572ca */ /* 0x000fd600000e0000 */
[----:B------:R-:W-:-:S03]  /*47f0*/  @!UP0 UPRMT UR4, UR6, 0x654, UR4 ;  /* 0x0000065406048896 */ /* 0x000fc60008000004 */
[----:B------:R-:W-:-:S06]  /*4800*/  UMOV UR6, 0x1 ;  /* 0x0000000100067882 */ /* 0x000fcc0000000000 */
[----:B------:R-:W-:Y:S01]  /*4810*/  @!P0 SYNCS.ARRIVE.TRANS64.RED.A1T0 RZ, [UR4], RZ ;  /* 0x000000ffffff89a7 */ /* 0x000fe20008100404 */
[----:B------:R-:W-:Y:S01]  /*4820*/  NOP ;  /* 0x0000000000007918 */ /* 0x000fe20000000000 */
[----:B-1----:R-:W1:Y:S01]  /*4830*/  LDS R0, [UR8+0x14] ;  /* 0x00001408ff007984 */ /* 0x002e620008000800 */
[----:B------:R-:W-:-:S03]  /*4840*/  ULOP3.LUT UR4, UR5, 0xffff, URZ, 0xc0, !UPT ;  /* 0x0000ffff05047892 */ /* 0x000fc6000f8ec0ff */
[----:B------:R-:W-:Y:S01]  /*4850*/  UMOV UR5, 0xffff ;  /* 0x0000ffff00057882 */ /* 0x000fe20000000000 */
[----:B------:R-:W-:-:S04]  /*4860*/  USHF.R.U32.HI UR4, URZ, 0x5, UR4 ;  /* 0x00000005ff047899 */ /* 0x000fc80008011604 */
[----:B------:R-:W-:Y:S02]  /*4870*/  USHF.L.U32 UR5, UR5, UR4, URZ ;  /* 0x0000000405057299 */ /* 0x000fe400080006ff */
[----:B------:R-:W-:-:S04]  /*4880*/  USHF.L.U32 UR4, UR6, UR4, URZ ;  /* 0x0000000406047299 */ /* 0x000fc800080006ff */
[----:B-1----:R-:W-:-:S04]  /*4890*/  LOP3.LUT R0, R0, UR5, RZ, 0xc0, !PT ;  /* 0x0000000500007c12 */ /* 0x002fc8000f8ec0ff */
[----:B------:R-:W-:-:S13]  /*48a0*/  ISETP.NE.AND P0, PT, R0, UR5, PT ;  /* 0x0000000500007c0c */ /* 0x000fda000bf05270 */
[----:B------:R-:W-:Y:S05]  /*48b0*/  @P0 BRA `(.L_x_84) ;  /* 0x0000000000580947 */ /* 0x000fea0003800000 */
[----:B------:R-:W1:Y:S02]  /*48c0*/  LDS R0, [UR8+0x18] ;  /* 0x00001808ff007984 */ /* 0x000e640008000800 */
[----:B-1----:R-:W-:-:S04]  /*48d0*/  LOP3.LUT R0, R0, UR4, RZ, 0xc0, !PT ;  /* 0x0000000400007c12 */ /* 0x002fc8000f8ec0ff */
[----:B------:R-:W-:-:S13]  /*48e0*/  ISETP.NE.AND P0, PT, R0, UR4, PT ;  /* 0x0000000400007c0c */ /* 0x000fda000bf05270 */
[----:B------:R-:W-:Y:S05]  /*48f0*/  @P0 BRA `(.L_x_85) ;  /* 0x00000000003c0947 */ /* 0x000fea0003800000 */
[----:B------:R-:W1:Y:S01]  /*4900*/  S2R R2, SR_LANEID ;  /* 0x0000000000027919 */ /* 0x000e620000000000 */
[----:B------:R-:W-:-:S06]  /*4910*/  ULOP3.LUT UR5, URZ, UR5, URZ, 0x33, !UPT ;  /* 0x00000005ff057292 */ /* 0x000fcc000f8e33ff */
[----:B------:R-:W-:-:S04]  /*4920*/  IMAD.U32 R0, RZ, RZ, UR5 ;  /* 0x00000005ff007e24 */ /* 0x000fc8000f8e00ff */
[----:B------:R2:W3:Y:S02]  /*4930*/  REDUX UR7, R0 ;  /* 0x00000000000773c4 */ /* 0x0004e40000000000 */
[----:B------:R4:W-:Y:S01]  /*4940*/  UTCATOMSWS.AND URZ, UR5 ;  /* 0x0000000500ff79e3 */ /* 0x0009e20008000000 */
[----:B--2---:R-:W-:Y:S01]  /*4950*/  LOP3.LUT R0, RZ, UR4, RZ, 0x33, !PT ;  /* 0x00000004ff007c12 */ /* 0x004fe2000f8e33ff */
[----:B------:R-:W-:Y:S02]  /*4960*/  VOTEU.ANY UR4, UPT, PT ;  /* 0x0000000000047886 */ /* 0x000fe400038e0100 */
[----:B------:R-:W-:Y:S02]  /*4970*/  UFLO.U32 UR4, UR4 ;  /* 0x00000004000472bd */ /* 0x000fe400080e0000 */
[----:B------:R-:W2:Y:S04]  /*4980*/  REDUX UR6, R0 ;  /* 0x00000000000673c4 */ /* 0x000ea80000000000 */
[----:B-1----:R-:W-:-:S02]  /*4990*/  ISETP.EQ.U32.AND P0, PT, R2, UR4, PT ;  /* 0x0000000402007c0c */ /* 0x002fc4000bf02070 */
[----:B---3--:R-:W-:-:S11]  /*49a0*/  MOV R2, UR7 ;  /* 0x0000000700027c02 */ /* 0x008fd60008000f00 */
[----:B------:R4:W-:Y:S01]  /*49b0*/  @P0 ATOMS.AND RZ, [UR8+0x14], R2 ;  /* 0x00001402ffff098c */ /* 0x0009e2000a800008 */
[----:B--2---:R-:W-:-:S05]  /*49c0*/  IMAD.U32 R0, RZ, RZ, UR6 ;  /* 0x00000006ff007e24 */ /* 0x004fca000f8e00ff */
[----:B------:R4:W-:Y:S01]  /*49d0*/  @P0 ATOMS.AND RZ, [UR8+0x18], R0 ;  /* 0x00001800ffff098c */ /* 0x0009e2000a800008 */
[----:B------:R-:W-:Y:S05]  /*49e0*/  BRA `(.L_x_86) ;  /* 0x0000000000147947 */ /* 0x000fea0003800000 */
.L_x_85:
[----:B------:R-:W-:Y:S02]  /*49f0*/  MOV R2, 0x4a10 ;  /* 0x00004a1000027802 */ /* 0x000fe40000000f00 */
[----:B-----5:R-:W-:Y:S05]  /*4a00*/  CALL.REL.NOINC `($__internal_0_$__cuda_sm10x_tcgen05_guardrail_trap_col_being_dealloced_not_returned_by_alloc) ;  /* 0x0000005c00f87944 */ /* 0x020fea0003c00000 */
[----:B------:R-:W-:Y:S05]  /*4a10*/  BRA `(.L_x_86) ;  /* 0x0000000000087947 */ /* 0x000fea0003800000 */
.L_x_84:
[----:B------:R-:W-:Y:S02]  /*4a20*/  MOV R2, 0x4a40 ;  /* 0x00004a4000027802 */ /* 0x000fe40000000f00 */
[----:B-----5:R-:W-:Y:S05]  /*4a30*/  CALL.REL.NOINC `($__internal_2_$__cuda_sm10x_tcgen05_guardrail_trap_unallocated_columns_being_dealloced) ;  /* 0x0000006000047944 */ /* 0x020fea0003c00000 */
.L_x_86:
[----:B------:R-:W-:Y:S01]  /*4a40*/  NOP ;  /* 0x0000000000007918 */ /* 0x000fe20000000000 */
[----:B----4-:R-:W-:Y:S05]  /*4a50*/  EXIT ;  /* 0x000000000000794d */ /* 0x010fea0003800000 */
.L_x_57:
[----:B------:R-:W-:-:S09]  /*4a60*/  UISETP.NE.OR UP5, UPT, UR10, 0x3, !UP5 ;  /* 0x000000030a00788c */ /* 0x000fd2000efa5670 */
[----:B------:R-:W-:Y:S05]  /*4a70*/  BRA.U UP5, `(.L_x_87) ;  /* 0x00000011050c7547 */ /* 0x000fea000b800000 */
[----:B------:R-:W1:Y:S01]  /*4a80*/  LDCU.64 UR4, c[0x0][0x888] ;  /* 0x00011100ff0477ac */ /* 0x000e620008000a00 */
[----:B------:R-:W2:Y:S01]  /*4a90*/  LDC R0, c[0x0][0xb30] ;  /* 0x0002cc00ff007b82 */ /* 0x000ea20000000800 */
[----:B------:R-:W-:Y:S02]  /*4aa0*/  HFMA2 R27, -RZ, RZ, 0, 0 ;  /* 0x00000000ff1b7431 */ /* 0x000fe400000001ff */
[----:B------:R-:W-:Y:S01]  /*4ab0*/  IMAD.MOV.U32 R29, RZ, RZ, 0x1 ;  /* 0x00000001ff1d7424 */ /* 0x000fe200078e00ff */
[----:B------:R-:W3:Y:S01]  /*4ac0*/  LDCU.64 UR14, c[0x0][0x890] ;  /* 0x00011200ff0e77ac */ /* 0x000ee20008000a00 */
[----:B------:R-:W-:Y:S01]  /*4ad0*/  IMAD.MOV.U32 R28, RZ, RZ, RZ ;  /* 0x000000ffff1c7224 */ /* 0x000fe200078e00ff */
[----:B------:R-:W-:Y:S01]  /*4ae0*/  MOV R25, 0x2000 ;  /* 0x0000200000197802 */ /* 0x000fe20000000f00 */
[----:B------:R-:W-:Y:S01]  /*4af0*/  UPLOP3.LUT UP1, UPT, UPT, UPT, UPT, 0x40, 0x4 ;  /* 0x000000000004789c */ /* 0x000fe20003f2e870 */
[----:B------:R-:W4:Y:S08]  /*4b00*/  LDC R24, c[0x0][0x370] ;  /* 0x0000dc00ff187b82 */ /* 0x000f300000000800 */
[----:B------:R-:W4:Y:S01]  /*4b10*/  LDC R3, c[0x0][0xb0c] ;  /* 0x0002c300ff037b82 */ /* 0x000f220000000800 */
[----:B-1----:R-:W-:-:S03]  /*4b20*/  UISETP.NE.U32.AND UP2, UPT, UR4, URZ, UPT ;  /* 0x000000ff0400728c */ /* 0x002fc6000bf45070 */
[----:B------:R-:W-:Y:S01]  /*4b30*/  UMOV UR4, 0x400 ;  /* 0x0000040000047882 */ /* 0x000fe20000000000 */
[----:B---3--:R-:W-:Y:S02]  /*4b40*/  UISETP.NE.U32.AND UP3, UPT, UR14, URZ, UPT ;  /* 0x000000ff0e00728c */ /* 0x008fe4000bf65070 */
[----:B------:R-:W-:Y:S01]  /*4b50*/  ULEA UR4, UR46, UR4, 0x18 ;  /* 0x000000042e047291 */ /* 0x000fe2000f8ec0ff */
[----:B------:R-:W1:Y:S01]  /*4b60*/  LDC R18, c[0x0][0xb20] ;  /* 0x0002c800ff127b82 */ /* 0x000e620000000800 */
[----:B--2---:R-:W-:Y:S01]  /*4b70*/  ISETP.NE.AND P1, PT, R0, 0x1, PT ;  /* 0x000000010000780c */ /* 0x004fe20003f25270 */
[----:B------:R-:W-:Y:S02]  /*4b80*/  UISETP.NE.AND.EX UP2, UPT, UR5, URZ, UPT, UP2 ;  /* 0x000000ff0500728c */ /* 0x000fe4000bf45320 */
[----:B------:R-:W-:Y:S02]  /*4b90*/  UIADD3 UR13, UPT, UPT, UR4, 0x38, URZ ;  /* 0x00000038040d7890 */ /* 0x000fe4000fffe0ff */
[----:B------:R-:W-:-:S02]  /*4ba0*/  UIADD3 UR33, UPT, UPT, UR4, 0x20, URZ ;  /* 0x0000002004217890 */ /* 0x000fc4000fffe0ff */
[----:B------:R-:W2:Y:S01]  /*4bb0*/  LDC.64 R30, c[0x0][0x348] ;  /* 0x0000d200ff1e7b82 */ /* 0x000ea20000000a00 */
[----:B------:R-:W-:Y:S02]  /*4bc0*/  UIADD3 UR25, UPT, UPT, UR4, 0x28, URZ ;  /* 0x0000002804197890 */ /* 0x000fe4000fffe0ff */
[----:B------:R-:W-:Y:S02]  /*4bd0*/  UIADD3 UR17, UPT, UPT, UR4, 0x30, URZ ;  /* 0x0000003004117890 */ /* 0x000fe4000fffe0ff */
[----:B------:R-:W-:Y:S02]  /*4be0*/  UPRMT UR13, UR46, 0x654, UR13 ;  /* 0x000006542e0d7896 */ /* 0x000fe4000800000d */
[----:B------:R-:W-:Y:S01]  /*4bf0*/  UISETP.NE.AND.EX UP3, UPT, UR15, URZ, UPT, UP3 ;  /* 0x000000ff0f00728c */ /* 0x000fe2000bf65330 */
[----:B------:R-:W3:Y:S08]  /*4c00*/  LDC.64 R16, c[0x0][0xb10] ;  /* 0x0002c400ff107b82 */ /* 0x000ef00000000a00 */
[----:B------:R-:W1:Y:S08]  /*4c10*/  LDC.64 R6, c[0x0][0xb18] ;  /* 0x0002c600ff067b82 */ /* 0x000e700000000a00 */
[----:B------:R-:W1:Y:S08]  /*4c20*/  LDC.64 R4, c[0x0][0xb28] ;  /* 0x0002ca00ff047b82 */ /* 0x000e700000000a00 */
[----:B----4-:R-:W1:Y:S02]  /*4c30*/  LDC R19, c[0x0][0x374] ;  /* 0x0000dd00ff137b82 */ /* 0x010e640000000800 */
.L_x_98:
[C---:B------:R-:W-:Y:S02]  /*4c40*/  LEA R0, R28.reuse, UR4, 0x3 ;  /* 0x000000041c007c11 */ /* 0x040fe4000f8e18ff */
[----:B------:R-:W-:Y:S02]  /*4c50*/  SHF.L.U32 R2, R27, 0x1f, RZ ;  /* 0x0000001f1b027819 */ /* 0x000fe400000006ff */
[----:B------:R-:W-:Y:S02]  /*4c60*/  LEA R20, R28, UR4, 0x4 ;  /* 0x000000041c147c11 */ /* 0x000fe4000f8e20ff */
[----:B----4-:R-:W4:Y:S02]  /*4c70*/  SYNCS.PHASECHK.TRANS64.TRYWAIT P0, [R0+URZ+0x70], R2 ;  /* 0x00007002000075a7 */ /* 0x010f2400080011ff */
[----:B----4-:R-:W-:Y:S05]  /*4c80*/  @!P0 BRA `(.L_x_88) ;  /* 0x0000005800088947 */ /* 0x010fea0003800000 */
.L_x_177:
[----:B------:R-:W-:Y:S01]  /*4c90*/  ISETP.GE.AND P0, PT, R40, 0x1, PT ;  /* 0x000000012800780c */ /* 0x000fe20003f06270 */
[----:B------:R-:W1:Y:S01]  /*4ca0*/  LDS.128 R20, [R20+0x100] ;  /* 0x0001000014147984 */ /* 0x000e620000000c00 */
[----:B----4-:R-:W-:Y:S01]  /*4cb0*/  VIADD R0, R0, 0x80 ;  /* 0x0000008000007836 */ /* 0x010fe20000000000 */
[----:B------:R-:W-:Y:S01]  /*4cc0*/  @!PT LDS RZ, [RZ] ;  /* 0x00000000fffff984 */ /* 0x000fe20000000800 */
[----:B------:R-:W-:Y:S01]  /*4cd0*/  @!PT LDS RZ, [RZ] ;  /* 0x00000000fffff984 */ /* 0x000fe20000000800 */
[----:B------:R-:W-:Y:S01]  /*4ce0*/  @!PT LDS RZ, [RZ] ;  /* 0x00000000fffff984 */ /* 0x000fe20000000800 */
[----:B------:R-:W-:Y:S01]  /*4cf0*/  @!PT LDS RZ, [RZ] ;  /* 0x00000000fffff984 */ /* 0x000fe20000000800 */
[----:B------:R4:W-:Y:S06]  /*4d00*/  MEMBAR.ALL.CTA ;  /* 0x0000000000007992 */ /* 0x0009ec0000008000 */
[----:B----4-:R-:W4:Y:S01]  /*4d10*/  FENCE.VIEW.ASYNC.S ;  /* 0x00000000000073c6 */ /* 0x010f220000000000 */
[----:B------:R-:W-:Y:S04]  /*4d20*/  PRMT R0, RZ, 0x654, R0 ;  /* 0x00000654ff007816 */ /* 0x000fe80000000000 */
[----:B----4-:R4:W-:Y:S01]  /*4d30*/  SYNCS.ARRIVE.TRANS64.RED.A1T0 RZ, [R0+URZ], RZ ;  /* 0x000000ff00ff79a7 */ /* 0x0109e200081004ff */
[----:B-1----:R-:W-:Y:S11]  /*4d40*/  LOP3.LUT P3, RZ, R22, 0x1, RZ, 0xc0, !PT ;  /* 0x0000000116ff7812 */ /* 0x002ff6000786c0ff */
[----:B------:R-:W-:Y:S02]  /*4d50*/  @!UPT UIADD3 URZ, UPT, UPT, URZ, URZ, URZ ;  /* 0x000000fffffff290 */ /* 0x000fe4000fffe0ff */
[----:B------:R-:W-:Y:S02]  /*4d60*/  @P3 MOV R11, R20 ;  /* 0x00000014000b3202 */ /* 0x000fe40000000f00 */
[----:B------:R-:W-:Y:S01]  /*4d70*/  @P3 LOP3.LUT R10, R21, 0xffff, RZ, 0xc0, !PT ;  /* 0x0000ffff150a3812 */ /* 0x000fe200078ec0ff */
[----:B----4-:R-:W-:Y:S06]  /*4d80*/  @!P0 BRA `(.L_x_89) ;  /* 0x0000000000a48947 */ /* 0x010fec0003800000 */
[-C--:B------:R-:W-:Y:S01]  /*4d90*/  IMAD.HI.U32 R0, R19, R7.reuse, RZ ;  /* 0x0000000713007227 */ /* 0x080fe200078e00ff */
[----:B------:R-:W-:Y:S02]  /*4da0*/  ISETP.NE.AND P0, PT, R6, 0x1, PT ;  /* 0x000000010600780c */ /* 0x000fe40003f05270 */
[----:B------:R-:W-:Y:S01]  /*4db0*/  ISETP.NE.AND P2, PT, R40, 0x1, PT ;  /* 0x000000012800780c */ /* 0x000fe20003f45270 */
[----:B---3--:R-:W-:Y:S01]  /*4dc0*/  IMAD.HI.U32 R9, R24, R16, RZ ;  /* 0x0000001018097227 */ /* 0x008fe200078e00ff */
[----:B------:R-:W-:Y:S02]  /*4dd0*/  SHF.R.U32.HI R0, RZ, R18, R0 ;  /* 0x00000012ff007219 */ /* 0x000fe40000011600 */
[----:B------:R-:W-:Y:S01]  /*4de0*/  ISETP.NE.AND P4, PT, R3, 0x1, PT ;  /* 0x000000010300780c */ /* 0x000fe20003f85270 */
[----:B------:R-:W-:Y:S01]  /*4df0*/  IMAD.HI.U32 R13, R10, R7, RZ ;  /* 0x000000070a0d7227 */ /* 0x000fe200078e00ff */
[----:B------:R-:W-:Y:S02]  /*4e00*/  SHF.R.U32.HI R9, RZ, R17, R9 ;  /* 0x00000011ff097219 */ /* 0x000fe40000011609 */
[----:B------:R-:W-:Y:S01]  /*4e10*/  SEL R0, R19, R0, !P0 ;  /* 0x0000000013007207 */ /* 0x000fe20004000000 */
[----:B------:R-:W-:Y:S01]  /*4e20*/  IMAD.HI.U32 R12, R11, R16, RZ ;  /* 0x000000100b0c7227 */ /* 0x000fe200078e00ff */
[----:B------:R-:W-:Y:S03]  /*4e30*/  SEL R9, R24, R9, !P4 ;  /* 0x0000000918097207 */ /* 0x000fe60006000000 */
[-C--:B------:R-:W-:Y:S01]  /*4e40*/  IMAD.HI.U32 R8, R0, R4.reuse, RZ ;  /* 0x0000000400087227 */ /* 0x080fe200078e00ff */
[----:B------:R-:W-:Y:S03]  /*4e50*/  SHF.R.U32.HI R12, RZ, R17, R12 ;  /* 0x00000011ff0c7219 */ /* 0x000fe6000001160c */
[----:B------:R-:W-:Y:S01]  /*4e60*/  IMAD.HI.U32 R2, R9, R4, RZ ;  /* 0x0000000409027227 */ /* 0x000fe200078e00ff */
[-C--:B------:R-:W-:Y:S02]  /*4e70*/  @P2 SHF.R.U32.HI R0, RZ, R5.reuse, R8 ;  /* 0x00000005ff002219 */ /* 0x080fe40000011608 */
[----:B------:R-:W-:Y:S02]  /*4e80*/  SHF.R.U32.HI R8, RZ, R18, R13 ;  /* 0x00000012ff087219 */ /* 0x000fe4000001160d */
[----:B------:R-:W-:Y:S01]  /*4e90*/  @P2 SHF.R.U32.HI R9, RZ, R5, R2 ;  /* 0x00000005ff092219 */ /* 0x000fe20000011602 */
[----:B------:R-:W-:Y:S01]  /*4ea0*/  IMAD R0, R40, R0, RZ ;  /* 0x0000000028007224 */ /* 0x000fe200078e02ff */
[----:B------:R-:W-:Y:S02]  /*4eb0*/  SEL R8, R10, R8, !P0 ;  /* 0x000000080a087207 */ /* 0x000fe40004000000 */
[----:B------:R-:W-:Y:S01]  /*4ec0*/  SEL R2, R11, R12, !P4 ;  /* 0x0000000c0b027207 */ /* 0x000fe20006000000 */
[----:B------:R-:W-:Y:S01]  /*4ed0*/  IMAD R12, R40, R9, RZ ;  /* 0x00000009280c7224 */ /* 0x000fe200078e02ff */
[C---:B------:R-:W-:Y:S01]  /*4ee0*/  ISETP.GE.AND P0, PT, R8.reuse, R0, PT ;  /* 0x000000000800720c */ /* 0x040fe20003f06270 */
[----:B------:R-:W-:Y:S03]  /*4ef0*/  IMAD.HI.U32 R0, R8, R4, RZ ;  /* 0x0000000408007227 */ /* 0x000fe600078e00ff */
[----:B------:R-:W-:Y:S02]  /*4f00*/  ISETP.GE.OR P0, PT, R2, R12, P0 ;  /* 0x0000000c0200720c */ /* 0x000fe40000706670 */
[-C--:B------:R-:W-:Y:S04]  /*4f10*/  SHF.R.U32.HI R0, RZ, R5.reuse, R0 ;  /* 0x00000005ff007219 */ /* 0x080fe80000011600 */
[----:B------:R-:W-:Y:S05]  /*4f20*/  SEL R13, R8, R0, !P2 ;  /* 0x00000000080d7207 */ /* 0x000fea0005000000 */
[----:B------:R-:W-:Y:S02]  /*4f30*/  IMAD.MOV R12, RZ, RZ, -R13 ;  /* 0x000000ffff0c7224 */ /* 0x000fe400078e0a0d */
[----:B------:R-:W-:Y:S04]  /*4f40*/  @!P0 IMAD.HI.U32 R0, R2, R4, RZ ;  /* 0x0000000402008227 */ /* 0x000fe800078e00ff */
[----:B------:R-:W-:Y:S01]  /*4f50*/  IMAD R12, R40, R12, R8 ;  /* 0x0000000c280c7224 */ /* 0x000fe200078e0208 */
[----:B------:R-:W-:Y:S04]  /*4f60*/  @!P0 SHF.R.U32.HI R0, RZ, R5, R0 ;  /* 0x00000005ff008219 */ /* 0x000fe80000011600 */
[----:B------:R-:W-:Y:S04]  /*4f70*/  @!P0 SEL R0, R2, R0, !P2 ;  /* 0x0000000002008207 */ /* 0x000fe80005000000 */
[----:B------:R-:W-:Y:S01]  /*4f80*/  @!P0 IADD3 R13, PT, PT, R13, -R0, RZ ;  /* 0x800000000d0d8210 */ /* 0x000fe20007ffe0ff */
[----:B------:R-:W-:Y:S01]  /*4f90*/  @!P0 IMAD R0, R9, R12, R0 ;  /* 0x0000000c09008224 */ /* 0x000fe200078e0200 */
[----:B------:R-:W-:Y:S01]  /*4fa0*/  IADD3 R9, PT, PT, -R8, RZ, RZ ;  /* 0x000000ff08097210 */ /* 0x000fe20007ffe1ff */
[--C-:B------:R-:W-:Y:S02]  /*4fb0*/  IMAD.MOV R12, RZ, RZ, -R2.reuse ;  /* 0x000000ffff0c7224 */ /* 0x100fe400078e0a02 */
[----:B------:R-:W-:Y:S02]  /*4fc0*/  @!P0 IMAD R8, R13, R40, R2 ;  /* 0x000000280d088224 */ /* 0x000fe400078e0202 */
[----:B------:R-:W-:Y:S02]  /*4fd0*/  @!P0 IMAD.MOV.U32 R2, RZ, RZ, R0 ;  /* 0x000000ffff028224 */ /* 0x000fe400078e0000 */
[----:B------:R-:W-:Y:S02]  /*4fe0*/  IMAD R11, R3, R12, R11 ;  /* 0x0000000c030b7224 */ /* 0x000fe400078e020b */
[----:B------:R-:W-:Y:S02]  /*4ff0*/  IMAD R10, R6, R9, R10 ;  /* 0x00000009060a7224 */ /* 0x000fe400078e020a */
[----:B------:R-:W-:Y:S02]  /*5000*/  IMAD R11, R2, R3, R11 ;  /* 0x00000003020b7224 */ /* 0x000fe400078e020b */
[----:B------:R-:W-:Y:S02]  /*5010*/  IMAD R10, R8, R6, R10 ;  /* 0x00000006080a7224 */ /* 0x000fe400078e020a */
.L_x_89:
[----:B------:R-:W-:Y:S05]  /*5020*/  BRA.U UP1, `(.L_x_90) ;  /* 0x0000000101107547 */ /* 0x000fea000b800000 */
[----:B------:R-:W-:Y:S04]  /*5030*/  MOV R2, UR37 ;  /* 0x0000002500027c02 */ /* 0x000fe80008000f00 */
[----:B------:R-:W-:Y:S04]  /*5040*/  SHF.L.U32 R2, R2, 0x1f, RZ ;  /* 0x0000001f02027819 */ /* 0x000fe800000006ff */
[----:B------:R-:W1:Y:S02]  /*5050*/  SYNCS.PHASECHK.TRANS64.TRYWAIT P0, [UR4+0x68], R2 ;  /* 0x00006802ff0075a7 */ /* 0x000e640008001104 */
[----:B-1----:R-:W-:Y:S05]  /*5060*/  @!P0 BRA `(.L_x_91) ;  /* 0x0000005400248947 */ /* 0x002fea0003800000 */
.L_x_90:
[----:B------:R-:W-:Y:S02]  /*5070*/  R2UR UR35, R14 ;  /* 0x000000000e2372ca */ /* 0x000fe400000e0000 */
[----:B------:R-:W-:Y:S02]  /*5080*/  R2UR UR34, R15 ;  /* 0x000000000f2272ca */ /* 0x000fe400000e0000 */
[----:B------:R-:W-:Y:S02]  /*5090*/  ISETP.NE.U32.AND P2, PT, RZ, UR14, PT ;  /* 0x0000000eff007c0c */ /* 0x000fe4000bf45070 */
[----:B------:R-:W-:Y:S02]  /*50a0*/  SHF.L.U32 R14, R29, 0x1f, RZ ;  /* 0x0000001f1d0e7819 */ /* 0x000fe400000006ff */
[----:B------:R-:W-:Y:S05]  /*50b0*/  ISETP.NE.AND.EX P2, PT, RZ, UR15, PT, P2 ;  /* 0x0000000fff007c0c */ /* 0x000fea000bf45320 */
[----:B------:R-:W-:Y:S02]  /*50c0*/  USHF.L.U32 UR35, UR35, 0x7, URZ ;  /* 0x0000000723237899 */ /* 0x000fe400080006ff */
[----:B------:R-:W-:Y:S01]  /*50d0*/  USHF.L.U32 UR34, UR34, 0x7, URZ ;  /* 0x0000000722227899 */ /* 0x000fe200080006ff */
[----:B------:R-:W-:Y:S11]  /*50e0*/  BRA.U !UP3, `(.L_x_92) ;  /* 0x000000010b347547 */ /* 0x000ff6000b800000 */
[----:B------:R-:W-:Y:S01]  /*50f0*/  UPLOP3.LUT UP0, UPT, UPT, UPT, UP2, 0x80, 0x8 ;  /* 0x000000000008789c */ /* 0x000fe20003f0f020 */
[----:B-1----:R-:W-:Y:S02]  /*5100*/  HFMA2 R0, -RZ, RZ, 0, 5.9604644775390625e-08 ;  /* 0x00000001ff007431 */ /* 0x002fe400000001ff */
[----:B------:R-:W-:Y:S03]  /*5110*/  IMAD.MOV.U32 R92, RZ, RZ, 0x1 ;  /* 0x00000001ff5c7424 */ /* 0x000fe600078e00ff */
[----:B------:R-:W-:Y:S05]  /*5120*/  PLOP3.LUT P0, PT, PT, PT, UP0, 0x80, 0x8 ;  /* 0x000000000008781c */ /* 0x000fea0003f0f008 */
[----:B------:R-:W1:Y:S01]  /*5130*/  @UP0 LDCU.64 UR6, c[0x0][0x888] ;  /* 0x00011100ff0607ac */ /* 0x000e620008000a00 */
[----:B------:R-:W-:Y:S07]  /*5140*/  @UP0 UIMAD UR5, UR60, UR14, URZ ;  /* 0x0000000e3c0502a4 */ /* 0x000fee000f8e02ff */
[----:B------:R-:W-:Y:S01]  /*5150*/  @!P0 PRMT R92, R0, 0x7610, R92 ;  /* 0x00007610005c8816 */ /* 0x000fe2000000005c */
[----:B-1----:R-:W-:Y:S03]  /*5160*/  @UP0 UIMAD.WIDE UR6, UR5, 0x4, UR6 ;  /* 0x00000004050608a5 */ /* 0x002fe6000f8e0206 */
[----:B------:R-:W1:Y:S03]  /*5170*/  @!UP0 LDCU UR5, c[0x0][0x880] ;  /* 0x00011000ff0587ac */ /* 0x000e660008000800 */
[----:B------:R-:W-:Y:S01]  /*5180*/  IMAD.U32 R8, RZ, RZ, UR6 ;  /* 0x00000006ff087e24 */ /* 0x000fe2000f8e00ff */
[----:B------:R-:W-:Y:S05]  /*5190*/  MOV R9, UR7 ;  /* 0x0000000700097c02 */ /* 0x000fea0008000f00 */
[----:B-----5:R4:W5:Y:S02]  /*51a0*/  @P0 LDG.E R49, desc[UR52][R8.64] ;  /* 0x0000003408310981 */ /* 0x020964000c1e1900 */
[----:B-1--4-:R-:W-:Y:S07]  /*51b0*/  @!P0 IMAD.U32 R49, RZ, RZ, UR5 ;  /* 0x00000005ff318e24 */ /* 0x012fee000f8e00ff */
.L_x_92:
[----:B-----5:R-:W-:Y:S01]  /*51c0*/  @!P2 FSETP.EQ.AND P0, PT, R49, RZ, PT ;  /* 0x000000ff3100a20b */ /* 0x020fe20003f02000 */
[----:B------:R-:W-:Y:S01]  /*51d0*/  @!UPT UIADD3 URZ, UPT, UPT, URZ, URZ, URZ ;  /* 0x000000fffffff290 */ /* 0x000fe2000fffe0ff */
[----:B------:R-:W-:Y:S11]  /*51e0*/  @!P2 BRA `(.L_x_93) ;  /* 0x000000000014a947 */ /* 0x000ff60003800000 */
[----:B------:R-:W-:Y:S02]  /*51f0*/  LOP3.LUT P2, RZ, R92, 0xff, RZ, 0xc0, !PT ;  /* 0x000000ff5cff7812 */ /* 0x000fe4000784c0ff */
[----:B------:R-:W-:Y:S04]  /*5200*/  PLOP3.LUT P0, PT, PT, PT, UP0, 0x80, 0x8 ;  /* 0x000000000008781c */ /* 0x000fe80003f0f008 */
[----:B------:R-:W-:Y:S07]  /*5210*/  PLOP3.LUT P0, PT, P0, PT, PT, 0x8, 0x80 ;  /* 0x000000000080781c */ /* 0x000fee000070e170 */
[----:B------:R-:W-:Y:S11]  /*5220*/  @P2 FSETP.EQ.AND P0, PT, R49, RZ, PT ;  /* 0x000000ff3100220b */ /* 0x000ff60003f02000 */
[----:B------:R-:W-:Y:S02]  /*5230*/  @!UPT UIADD3 URZ, UPT, UPT, URZ, URZ, URZ ;  /* 0x000000fffffff290 */ /* 0x000fe4000fffe0ff */
.L_x_93:
[----:B------:R-:W4:Y:S01]  /*5240*/  SYNCS.PHASECHK.TRANS64.TRYWAIT P2, [UR4+0x40], R14 ;  /* 0x0000400eff0075a7 */ /* 0x000f220008041104 */
[----:B------:R-:W-:Y:S04]  /*5250*/  ELECT P4, URZ, PT ;  /* 0x0000000000ff782f */ /* 0x000fe80003880000 */
[----:B------:R-:W-:Y:S11]  /*5260*/  PLOP3.LUT P4, PT, P0, P4, PT, 0xf2, 0x2f ;  /* 0x00000000002f781c */ /* 0x000ff60000789e72 */
[----:B------:R-:W-:Y:S02]  /*5270*/  @!UPT UIADD3 URZ, UPT, UPT, URZ, URZ, URZ ;  /* 0x000000fffffff290 */ /* 0x000fe4000fffe0ff */
[----:B--2---:R-:W-:Y:S05]  /*5280*/  @!P4 IADD3 R8, P0, PT, R30, 0x580, RZ ;  /* 0x000005801e08c810 */ /* 0x004fea0007f1e0ff */
[----:B-1----:R-:W-:Y:S01]  /*5290*/  @!P4 IMAD.X R2, RZ, RZ, R31, P0 ;  /* 0x000000ffff02c224 */ /* 0x002fe200000e061f */
[----:B----4-:R-:W-:Y:S07]  /*52a0*/  @!P2 BRA `(.L_x_94) ;  /* 0x0000005000aca947 */ /* 0x010fee0003800000 */
.L_x_180:
[----:B------:R-:W-:Y:S01]  /*52b0*/  @!P4 R2UR UR6, R8 ;  /* 0x000000000806c2ca */ /* 0x000fe200000e0000 */
[----:B------:R-:W-:Y:S01]  /*52c0*/  VOTEU.ALL UP1, P4 ;  /* 0x0000000000ff7886 */ /* 0x000fe20002020000 */
[----:B------:R-:W-:Y:S01]  /*52d0*/  @!P4 R2UR UR5, R2 ;  /* 0x000000000205c2ca */ /* 0x000fe200000e0000 */
[----:B-1----:R-:W-:Y:S01]  /*52e0*/  @!P4 IMAD.MOV.U32 R0, RZ, RZ, 0x2000 ;  /* 0x00002000ff00c424 */ /* 0x002fe200078e00ff */
[----:B------:R-:W-:Y:S01]  /*52f0*/  UMOV UR8, 0x0 ;  /* 0x0000000000087882 */ /* 0x000fe20000000000 */
[----:B------:R-:W-:Y:S01]  /*5300*/  UMOV UR9, 0x10000000 ;  /* 0x1000000000097882 */ /* 0x000fe20000000000 */
[----:B------:R-:W-:Y:S01]  /*5310*/  @!UP1 UIADD3 UR32, UPT, UPT, UR4, 0x200, URZ ;  /* 0x0000020004209890 */ /* 0x000fe2000fffe0ff */
[----:B------:R-:W-:Y:S01]  /*5320*/  VOTEU.ALL UP1, P4 ;  /* 0x0000000000ff7886 */ /* 0x000fe20002020000 */
[----:B------:R-:W-:Y:S05]  /*5330*/  UMOV UR36, UR60 ;  /* 0x0000003c00247c82 */ /* 0x000fea0008000000 */
[----:B------:R-:W-:Y:S02]  /*5340*/  IMAD.U32 R8, RZ, RZ, UR6 ;  /* 0x00000006ff087e24 */ /* 0x000fe4000f8e00ff */
[----:B------:R-:W-:Y:S01]  /*5350*/  IMAD.U32 R9, RZ, RZ, UR5 ;  /* 0x00000005ff097e24 */ /* 0x000fe2000f8e00ff */
[----:B------:R-:W-:Y:S02]  /*5360*/  UPRMT UR5, UR46, 0x654, UR33 ;  /* 0x000006542e057896 */ /* 0x000fe40008000021 */
[----:B------:R-:W-:Y:S02]  /*5370*/  @!P4 R2UR UR6, R8 ;  /* 0x000000000806c2ca */ /* 0x000fe400000e0000 */
[----:B------:R-:W-:Y:S02]  /*5380*/  @!P4 R2UR UR7, R9 ;  /* 0x000000000907c2ca */ /* 0x000fe400000e0000 */
[----:B------:R-:W-:Y:S05]  /*5390*/  @!P4 IADD3 R8, P0, PT, R30, 0x580, RZ ;  /* 0x000005801e08c810 */ /* 0x000fea0007f1e0ff */
[----:B------:R-:W-:Y:S06]  /*53a0*/  @!P4 IMAD.X R2, RZ, RZ, R31, P0 ;  /* 0x000000ffff02c224 */ /* 0x000fec00000e061f */
[----:B------:R1:W-:Y:S01]  /*53b0*/  @!UP1 UTMALDG.3D [UR32], [UR6], desc[UR8] ;  /* 0x00000820060095b4 */ /* 0x0003e20008011000 */
[----:B------:R1:W-:Y:S01]  /*53c0*/  @!P4 SYNCS.ARRIVE.TRANS64.RED.A0TR RZ, [UR4+0x20], R0 ;  /* 0x00002000ffffc9a7 */ /* 0x0003e20008300404 */
[----:B------:R-:W-:Y:S01]  /*53d0*/  SYNCS.ARRIVE.TRANS64.RED.A1T0 RZ, [UR5], RZ ;  /* 0x000000ffffff79a7 */ /* 0x000fe20008100405 */
[----:B------:R-:W2:Y:S02]  /*53e0*/  SYNCS.PHASECHK.TRANS64.TRYWAIT P2, [UR4+0x48], R14 ;  /* 0x0000480eff0075a7 */ /* 0x000ea40008041104 */
[----:B-12---:R-:W-:Y:S05]  /*53f0*/  @!P2 BRA `(.L_x_95) ;  /* 0x000000500070a947 */ /* 0x006fea0003800000 */
.L_x_182:
[----:B------:R-:W-:Y:S01]  /*5400*/  @!P4 R2UR UR6, R8 ;  /* 0x000000000806c2ca */ /* 0x000fe200000e0000 */
[----:B------:R-:W-:Y:S01]  /*5410*/  VOTEU.ALL UP1, P4 ;  /* 0x0000000000ff7886 */ /* 0x000fe20002020000 */
[----:B------:R-:W-:Y:S01]  /*5420*/  @!P4 R2UR UR5, R2 ;  /* 0x000000000205c2ca */ /* 0x000fe200000e0000 */
[----:B-1----:R-:W-:Y:S01]  /*5430*/  @!P4 IMAD.MOV.U32 R0, RZ, RZ, 0x2000 ;  /* 0x00002000ff00c424 */ /* 0x002fe200078e00ff */
[----:B------:R-:W-:Y:S01]  /*5440*/  UMOV UR8, 0x0 ;  /* 0x0000000000087882 */ /* 0x000fe20000000000 */
[----:B------:R-:W-:Y:S01]  /*5450*/  UMOV UR9, 0x10000000 ;  /* 0x1000000000097882 */ /* 0x000fe20000000000 */
[----:B------:R-:W-:Y:S02]  /*5460*/  @!UP1 UIADD3 UR26, UPT, UPT, UR34, 0x20, URZ ;  /* 0x00000020221a9890 */ /* 0x000fe4000fffe0ff */
[----:B------:R-:W-:Y:S01]  /*5470*/  @!UP1 UIADD3 UR24, UPT, UPT, UR4, 0x2200, URZ ;  /* 0x0000220004189890 */ /* 0x000fe2000fffe0ff */
[----:B------:R-:W-:Y:S01]  /*5480*/  VOTEU.ALL UP1, P4 ;  /* 0x0000000000ff7886 */ /* 0x000fe20002020000 */
[----:B------:R-:W-:Y:S01]  /*5490*/  UMOV UR27, UR35 ;  /* 0x00000023001b7c82 */ /* 0x000fe20008000000 */
[----:B------:R-:W-:Y:S02]  /*54a0*/  UMOV UR28, UR60 ;  /* 0x0000003c001c7c82 */ /* 0x000fe40008000000 */
        /* <DEDUP_REMOVED lines=12> */
.L_x_184:
[----:B------:R-:W2:Y:S01]  /*5570*/  LDC.64 R12, c[0x0][0xb18] ;  /* 0x0002c600ff0c7b82 */ /* 0x000ea20000000a00 */
[----:B------:R-:W-:Y:S01]  /*5580*/  @!P4 R2UR UR5, R2 ;  /* 0x000000000205c2ca */ /* 0x000fe200000e0000 */
[----:B------:R-:W-:Y:S01]  /*5590*/  VOTEU.ALL UP1, P4 ;  /* 0x0000000000ff7886 */ /* 0x000fe20002020000 */
[----:B------:R-:W-:Y:S01]  /*55a0*/  @!P4 R2UR UR6, R8 ;  /* 0x000000000806c2ca */ /* 0x000fe200000e0000 */
[----:B-1----:R-:W-:Y:S01]  /*55b0*/  @!P4 IMAD.MOV.U32 R0, RZ, RZ, 0x2000 ;  /* 0x00002000ff00c424 */ /* 0x002fe200078e00ff */
[----:B------:R-:W-:Y:S03]  /*55c0*/  UMOV UR8, 0x0 ;  /* 0x0000000000087882 */ /* 0x000fe60000000000 */
[----:B------:R-:W1:Y:S01]  /*55d0*/  @!P1 LDC R2, c[0x0][0xb0c] ;  /* 0x0002c300ff029b82 */ /* 0x000e620000000800 */
[----:B------:R-:W-:Y:S01]  /*55e0*/  @!UP1 UIADD3 UR18, UPT, UPT, UR34, 0x40, URZ ;  /* 0x0000004022129890 */ /* 0x000fe2000fffe0ff */
[----:B------:R-:W-:Y:S01]  /*55f0*/  @P3 SHF.R.U32.HI R26, RZ, 0x10, R21 ;  /* 0x00000010ff1a3819 */ /* 0x000fe20000011615 */
[----:B------:R-:W-:Y:S01]  /*5600*/  @!UP1 UIADD3 UR16, UPT, UPT, UR4, 0x4200, URZ ;  /* 0x0000420004109890 */ /* 0x000fe2000fffe0ff */
[----:B------:R-:W-:Y:S01]  /*5610*/  VIADD R28, R28, 0x1 ;  /* 0x000000011c1c7836 */ /* 0x000fe20000000000 */
[----:B------:R-:W-:Y:S01]  /*5620*/  VOTEU.ALL UP1, P4 ;  /* 0x0000000000ff7886 */ /* 0x000fe20002020000 */
[----:B------:R-:W-:Y:S01]  /*5630*/  UMOV UR9, 0x10000000 ;  /* 0x1000000000097882 */ /* 0x000fe20000000000 */
[----:B------:R-:W-:Y:S01]  /*5640*/  UMOV UR19, UR35 ;  /* 0x0000002300137c82 */ /* 0x000fe20008000000 */
[----:B------:R-:W-:Y:S01]  /*5650*/  IMAD.U32 R9, RZ, RZ, UR5 ;  /* 0x00000005ff097e24 */ /* 0x000fe2000f8e00ff */
[----:B------:R-:W-:Y:S01]  /*5660*/  UMOV UR20, UR60 ;  /* 0x0000003c00147c82 */ /* 0x000fe20008000000 */
[----:B------:R-:W-:Y:S01]  /*5670*/  IMAD.U32 R8, RZ, RZ, UR6 ;  /* 0x00000006ff087e24 */ /* 0x000fe2000f8e00ff */
[----:B------:R-:W-:Y:S02]  /*5680*/  UPRMT UR5, UR46, 0x654, UR17 ;  /* 0x000006542e057896 */ /* 0x000fe40008000011 */
[----:B------:R-:W-:Y:S02]  /*5690*/  @!P4 R2UR UR7, R9 ;  /* 0x000000000907c2ca */ /* 0x000fe400000e0000 */
[----:B------:R-:W-:Y:S02]  /*56a0*/  @!P4 R2UR UR6, R8 ;  /* 0x000000000806c2ca */ /* 0x000fe400000e0000 */
[----:B------:R-:W4:Y:S11]  /*56b0*/  LDC.64 R8, c[0x0][0xb10] ;  /* 0x0002c400ff087b82 */ /* 0x000f360000000a00 */
[----:B------:R1:W-:Y:S01]  /*56c0*/  @!UP1 UTMALDG.3D [UR16], [UR6], desc[UR8] ;  /* 0x00000810060095b4 */ /* 0x0003e20008011000 */
[----:B------:R5:W-:Y:S01]  /*56d0*/  @!P4 SYNCS.ARRIVE.TRANS64.RED.A0TR RZ, [UR4+0x30], R0 ;  /* 0x00003000ffffc9a7 */ /* 0x000be20008300404 */
[C---:B----4-:R-:W-:Y:S01]  /*56e0*/  @!P1 IMAD.HI.U32 R8, R11.reuse, R8, RZ ;  /* 0x000000080b089227 */ /* 0x050fe200078e00ff */
[----:B--2---:R-:W-:Y:S02]  /*56f0*/  @!P1 ISETP.NE.AND P0, PT, R12, 0x1, PT ;  /* 0x000000010c00980c */ /* 0x004fe40003f05270 */
[----:B-1----:R-:W-:Y:S01]  /*5700*/  @!P1 ISETP.NE.AND P2, PT, R2, 0x1, PT ;  /* 0x000000010200980c */ /* 0x002fe20003f45270 */
[----:B------:R-:W-:Y:S01]  /*5710*/  SYNCS.ARRIVE.TRANS64.RED.A1T0 RZ, [UR5], RZ ;  /* 0x000000ffffff79a7 */ /* 0x000fe20008100405 */
[C---:B------:R-:W-:Y:S01]  /*5720*/  @!P1 IMAD.HI.U32 R13, R10.reuse, R13, RZ ;  /* 0x0000000d0a0d9227 */ /* 0x040fe200078e00ff */
[----:B------:R-:W-:Y:S04]  /*5730*/  @!P1 SHF.R.U32.HI R8, RZ, R9, R8 ;  /* 0x00000009ff089219 */ /* 0x000fe80000011608 */
[----:B------:R-:W-:Y:S01]  /*5740*/  @!P1 SEL R8, R11, R8, !P2 ;  /* 0x000000080b089207 */ /* 0x000fe20005000000 */
[----:B------:R-:W1:Y:S01]  /*5750*/  SYNCS.PHASECHK.TRANS64.TRYWAIT P5, [UR4+0x58], R14 ;  /* 0x0000580eff0075a7 */ /* 0x000e6200080a1104 */
[----:B-----5:R-:W2:Y:S02]  /*5760*/  @!P1 LDC R0, c[0x0][0xb20] ;  /* 0x0002c800ff009b82 */ /* 0x020ea40000000800 */
[----:B--2---:R-:W-:Y:S04]  /*5770*/  @!P1 SHF.R.U32.HI R0, RZ, R0, R13 ;  /* 0x00000000ff009219 */ /* 0x004fe8000001160d */
[----:B------:R-:W-:Y:S05]  /*5780*/  @!P1 SEL R9, R10, R0, !P0 ;  /* 0x000000000a099207 */ /* 0x000fea0004000000 */
[----:B------:R-:W-:Y:S02]  /*5790*/  @!P1 IMAD.IADD R0, R9, 0x1, -R8 ;  /* 0x0000000109009824 */ /* 0x000fe400078e0a08 */
[----:B------:R-:W-:Y:S02]  /*57a0*/  @!P1 IMAD.IADD R8, R8, 0x1, -R9 ;  /* 0x0000000108089824 */ /* 0x000fe400078e0a09 */
[----:B------:R-:W-:Y:S02]  /*57b0*/  @!P1 IMAD R11, R0, R2, R11 ;  /* 0x00000002000b9224 */ /* 0x000fe400078e020b */
[----:B------:R-:W-:Y:S01]  /*57c0*/  @!P1 IMAD R10, R8, R12, R10 ;  /* 0x0000000c080a9224 */ /* 0x000fe200078e020a */
[----:B-1----:R-:W-:Y:S06]  /*57d0*/  @!P5 BRA `(.L_x_97) ;  /* 0x0000004c00a8d947 */ /* 0x002fec0003800000 */
.L_x_186:
[----:B------:R-:W-:Y:S01]  /*57e0*/  @!P4 IADD3 R2, P0, PT, R30, 0x580, RZ ;  /* 0x000005801e02c810 */ /* 0x000fe20007f1e0ff */
[----:B------:R-:W-:Y:S01]  /*57f0*/  VOTEU.ALL UP1, P4 ;  /* 0x0000000000ff7886 */ /* 0x000fe20002020000 */
[----:B------:R-:W-:Y:S01]  /*5800*/  UMOV UR18, 0x0 ;  /* 0x0000000000127882 */ /* 0x000fe20000000000 */
[----:B------:R-:W-:Y:S01]  /*5810*/  UMOV UR19, 0x10000000 ;  /* 0x1000000000137882 */ /* 0x000fe20000000000 */
[----:B------:R-:W-:Y:S01]  /*5820*/  @!P4 R2UR UR6, R2 ;  /* 0x000000000206c2ca */ /* 0x000fe200000e0000 */
[----:B-1----:R-:W-:Y:S01]  /*5830*/  @!P4 IMAD.X R0, RZ, RZ, R31, P0 ;  /* 0x000000ffff00c224 */ /* 0x002fe200000e061f */
[----:B------:R-:W-:Y:S01]  /*5840*/  @!UP1 UIADD3 UR10, UPT, UPT, UR34, 0x60, URZ ;  /* 0x00000060220a9890 */ /* 0x000fe2000fffe0ff */
[----:B------:R-:W-:Y:S01]  /*5850*/  ISETP.NE.AND P0, PT, R28, 0x2, PT ;  /* 0x000000021c00780c */ /* 0x000fe20003f05270 */
[----:B------:R-:W-:Y:S01]  /*5860*/  @!UP1 UIADD3 UR8, UPT, UPT, UR4, 0x6200, URZ ;  /* 0x0000620004089890 */ /* 0x000fe2000fffe0ff */
[----:B------:R-:W-:Y:S01]  /*5870*/  LOP3.LUT R29, R29, 0x1, RZ, 0x3c, !PT ;  /* 0x000000011d1d7812 */ /* 0x000fe200078e3cff */
[----:B------:R-:W-:Y:S01]  /*5880*/  @!UP1 UIADD3 UR9, UPT, UPT, UR4, 0x38, URZ ;  /* 0x0000003804099890 */ /* 0x000fe2000fffe0ff */
[----:B------:R-:W-:Y:S01]  /*5890*/  @!P4 R2UR UR5, R0 ;  /* 0x000000000005c2ca */ /* 0x000fe200000e0000 */
[----:B------:R-:W-:Y:S01]  /*58a0*/  VOTEU.ALL UP1, P4 ;  /* 0x0000000000ff7886 */ /* 0x000fe20002020000 */
[----:B------:R-:W-:Y:S01]  /*58b0*/  UMOV UR11, UR35 ;  /* 0x00000023000b7c82 */ /* 0x000fe20008000000 */
[----:B------:R-:W-:Y:S01]  /*58c0*/  UMOV UR12, UR60 ;  /* 0x0000003c000c7c82 */ /* 0x000fe20008000000 */
[----:B------:R-:W-:Y:S01]  /*58d0*/  @P3 R2UR UR60, R26 ;  /* 0x000000001a3c32ca */ /* 0x000fe200000e0000 */
[----:B------:R-:W-:Y:S01]  /*58e0*/  IMAD.IADD R15, R10, 0x1, R90 ;  /* 0x000000010a0f7824 */ /* 0x000fe200078e025a */
[----:B------:R-:W-:Y:S01]  /*58f0*/  SEL R0, RZ, 0x1, P0 ;  /* 0x00000001ff007807 */ /* 0x000fe20000000000 */
[----:B------:R-:W-:Y:S01]  /*5900*/  IMAD.U32 R8, RZ, RZ, UR6 ;  /* 0x00000006ff087e24 */ /* 0x000fe2000f8e00ff */
[----:B------:R-:W-:Y:S01]  /*5910*/  SEL R28, R28, RZ, P0 ;  /* 0x000000ff1c1c7207 */ /* 0x000fe20000000000 */
[----:B------:R-:W-:Y:S01]  /*5920*/  IMAD.IADD R14, R11, 0x1, R91 ;  /* 0x000000010b0e7824 */ /* 0x000fe200078e025b */
[----:B------:R-:W-:Y:S02]  /*5930*/  LOP3.LUT R27, R27, R0, RZ, 0x3c, !PT ;  /* 0x000000001b1b7212 */ /* 0x000fe400078e3cff */
[----:B------:R-:W-:Y:S01]  /*5940*/  @!P4 R2UR UR6, R8 ;  /* 0x000000000806c2ca */ /* 0x000fe200000e0000 */
[----:B------:R-:W-:Y:S05]  /*5950*/  IMAD.U32 R9, RZ, RZ, UR5 ;  /* 0x00000005ff097e24 */ /* 0x000fea000f8e00ff */
[----:B------:R-:W-:Y:S11]  /*5960*/  @!P4 R2UR UR7, R9 ;  /* 0x000000000907c2ca */ /* 0x000ff600000e0000 */
[----:B------:R-:W-:Y:S02]  /*5970*/  @!UPT UIADD3 URZ, UPT, UPT, URZ, URZ, URZ ;  /* 0x000000fffffff290 */ /* 0x000fe4000fffe0ff */
[----:B------:R4:W-:Y:S01]  /*5980*/  @!UP1 UTMALDG.3D [UR8], [UR6], desc[UR18] ;  /* 0x00001208060095b4 */ /* 0x0009e20008011000 */
[----:B------:R4:W-:Y:S01]  /*5990*/  @!P4 SYNCS.ARRIVE.TRANS64.RED.A0TR RZ, [UR4+0x38], R25 ;  /* 0x00003819ffffc9a7 */ /* 0x0009e20008300404 */
[----:B------:R-:W-:Y:S01]  /*59a0*/  UPLOP3.LUT UP1, UPT, UPT, UPT, UPT, 0x80, 0x8 ;  /* 0x000000000008789c */ /* 0x000fe20003f2f070 */
[----:B------:R-:W-:Y:S01]  /*59b0*/  SYNCS.ARRIVE.TRANS64.RED.A1T0 RZ, [UR13], RZ ;  /* 0x000000ffffff79a7 */ /* 0x000fe2000810040d */
[----:B------:R-:W-:Y:S09]  /*59c0*/  @P3 BRA `(.L_x_98) ;  /* 0xfffffff0009c3947 */ /* 0x000ff2000383ffff */
[----:B------:R-:W-:-:S04]  /*59d0*/  SHF.L.U32 R2, R29, 0x1f, RZ ;  /* 0x0000001f1d027819 */ /* 0x000fc800000006ff */
[----:B------:R-:W1:Y:S02]  /*59e0*/  SYNCS.PHASECHK.TRANS64.TRYWAIT P0, [UR4+0x40], R2 ;  /* 0x00004002ff0075a7 */ /* 0x000e640008001104 */
[----:B-1----:R-:W-:Y:S05]  /*59f0*/  @!P0 BRA `(.L_x_99) ;  /* 0x0000004c00388947 */ /* 0x002fea0003800000 */
.L_x_188:
[----:B------:R-:W2:Y:S02]  /*5a00*/  SYNCS.PHASECHK.TRANS64.TRYWAIT P0, [UR4+0x48], R2 ;  /* 0x00004802ff0075a7 */ /* 0x000ea40008001104 */
[----:B--2---:R-:W-:Y:S05]  /*5a10*/  @!P0 BRA `(.L_x_100) ;  /* 0x0000004c00488947 */ /* 0x004fea0003800000 */
.L_x_190:
[----:B------:R-:W2:Y:S02]  /*5a20*/  SYNCS.PHASECHK.TRANS64.TRYWAIT P0, [UR4+0x50], R2 ;  /* 0x00005002ff0075a7 */ /* 0x000ea40008001104 */
[----:B--2---:R-:W-:Y:S05]  /*5a30*/  @!P0 BRA `(.L_x_101) ;  /* 0x0000004c00588947 */ /* 0x004fea0003800000 */
.L_x_192:
[----:B-1----:R-:W-:-:S07]  /*5a40*/  MOV R0, UR4 ;  /* 0x0000000400007c02 */ /* 0x002fce0008000f00 */
.L_x_102:
[----:B-1----:R-:W-:-:S04]  /*5a50*/  SHF.L.U32 R2, R29, 0x1f, RZ ;  /* 0x0000001f1d027819 */ /* 0x002fc800000006ff */
[----:B------:R1:W2:Y:S03]  /*5a60*/  SYNCS.PHASECHK.TRANS64.TRYWAIT P0, [R0+URZ+0x58], R2 ;  /* 0x00005802000075a7 */ /* 0x0002a600080011ff */
[----:B--2---:R-:W-:Y:S05]  /*5a70*/  @!P0 NANOSLEEP.SYNCS 0x989680 ;  /* 0x009896800000895d */ /* 0x004fea0003900000 */
[----:B------:R-:W2:Y:S02]  /*5a80*/  @!P0 SYNCS.PHASECHK.TRANS64 P0, [R0+URZ+0x58], R2 ;  /* 0x00005802000085a7 */ /* 0x000ea400080010ff */
[----:B--2-4-:R-:W-:Y:S05]  /*5a90*/  @P0 EXIT ;  /* 0x000000000000094d */ /* 0x014fea0003800000 */
[----:B------:R-:W-:Y:S05]  /*5aa0*/  BRA `(.L_x_102) ;  /* 0xfffffffc00e87947 */ /* 0x000fea000383ffff */
.L_x_87:
[----:B------:R-:W-:-:S06]  /*5ab0*/  UISETP.GE.AND UP1, UPT, UR10, 0x4, UPT ;  /* 0x000000040a00788c */ /* 0x000fcc000bf26270 */
[----:B------:R-:W-:-:S13]  /*5ac0*/  PLOP3.LUT P0, PT, PT, PT, UP1, 0x80, 0x8 ;  /* 0x000000000008781c */ /* 0x000fda0003f0f018 */
[----:B------:R-:W-:Y:S05]  /*5ad0*/  @!P0 EXIT ;  /* 0x000000000000894d */ /* 0x000fea0003800000 */
[----:B------:R-:W-:Y:S01]  /*5ae0*/  BAR.SYNC.DEFER_BLOCKING 0x6, 0xa0 ;  /* 0x0182800000007b1d */ /* 0x000fe20000010000 */
[C---:B------:R-:W-:Y:S01]  /*5af0*/  IMAD.SHL.U32 R2, R105.reuse, 0x20, RZ ;  /* 0x0000002069027824 */ /* 0x040fe200078e00ff */
[C---:B------:R-:W-:Y:S01]  /*5b00*/  SHF.L.U32 R46, R105.reuse, 0x10, RZ ;  /* 0x00000010692e7819 */ /* 0x040fe200000006ff */
[C---:B------:R-:W-:Y:S01]  /*5b10*/  IMAD.SHL.U32 R104, R105.reuse, 0x4, RZ ;  /* 0x0000000469687824 */ /* 0x040fe200078e00ff */
[C---:B------:R-:W-:Y:S01]  /*5b20*/  LOP3.LUT R106, R105.reuse, 0x60, RZ, 0xc0, !PT ;  /* 0x00000060696a7812 */ /* 0x040fe200078ec0ff */
[----:B------:R-:W-:Y:S01]  /*5b30*/  HFMA2 R101, -RZ, RZ, 0, 5.9604644775390625e-08 ;  /* 0x00000001ff657431 */ /* 0x000fe200000001ff */
[----:B------:R-:W-:Y:S02]  /*5b40*/  UMOV UR36, 0x400 ;  /* 0x0000040000247882 */ /* 0x000fe40000000000 */
[----:B------:R-:W1:Y:S01]  /*5b50*/  LDC R95, c[0x0][0x370] ;  /* 0x0000dc00ff5f7b82 */ /* 0x000e620000000800 */
[----:B------:R-:W-:Y:S01]  /*5b60*/  ULEA UR36, UR46, UR36, 0x18 ;  /* 0x000000242e247291 */ /* 0x000fe2000f8ec0ff */
[----:B------:R-:W-:Y:S01]  /*5b70*/  LOP3.LUT R3, R2, 0xc0, RZ, 0xc0, !PT ;  /* 0x000000c002037812 */ /* 0x000fe200078ec0ff */
[----:B------:R-:W-:Y:S01]  /*5b80*/  HFMA2 R99, -RZ, RZ, 0, 0 ;  /* 0x00000000ff637431 */ /* 0x000fe200000001ff */
[----:B------:R-:W-:Y:S01]  /*5b90*/  LOP3.LUT R103, R105, 0x2, RZ, 0xc0, !PT ;  /* 0x0000000269677812 */ /* 0x000fe200078ec0ff */
[----:B------:R-:W-:Y:S01]  /*5ba0*/  UIADD3 UR4, UPT, UPT, UR36, 0x200, URZ ;  /* 0x0000020024047890 */ /* 0x000fe2000fffe0ff */
[----:B------:R-:W-:Y:S01]  /*5bb0*/  LOP3.LUT R104, R3, 0x18, R104, 0xf8, !PT ;  /* 0x0000001803687812 */ /* 0x000fe200078ef868 */
[----:B------:R-:W-:Y:S01]  /*5bc0*/  IMAD.MOV.U32 R45, RZ, RZ, RZ ;  /* 0x000000ffff2d7224 */ /* 0x000fe200078e00ff */
[----:B------:R-:W2:Y:S01]  /*5bd0*/  LDC R42, c[0x0][0xb0c] ;  /* 0x0002c300ff2a7b82 */ /* 0x000ea20000000800 */
[----:B------:R-:W-:Y:S01]  /*5be0*/  LOP3.LUT R46, R46, 0x600000, RZ, 0xc0, !PT ;  /* 0x006000002e2e7812 */ /* 0x000fe200078ec0ff */
[----:B------:R-:W-:Y:S01]  /*5bf0*/  IMAD.MOV.U32 R109, RZ, RZ, RZ ;  /* 0x000000ffff6d7224 */ /* 0x000fe200078e00ff */
[----:B------:R-:W-:Y:S01]  /*5c00*/  LOP3.LUT R104, R104, 0xf20, R2, 0xf8, !PT ;  /* 0x00000f2068687812 */ /* 0x000fe200078ef802 */
[----:B------:R-:W-:Y:S01]  /*5c10*/  IMAD.U32 R97, RZ, RZ, UR4 ;  /* 0x00000004ff617e24 */ /* 0x000fe2000f8e00ff */
[----:B------:R-:W-:Y:S01]  /*5c20*/  LOP3.LUT R105, R105, 0x4, RZ, 0xc0, !PT ;  /* 0x0000000469697812 */ /* 0x000fe200078ec0ff */
[----:B------:R-:W3:Y:S01]  /*5c30*/  LDCU.64 UR50, c[0x0][0x348] ;  /* 0x00006900ff3277ac */ /* 0x000ee20008000a00 */
[----:B------:R-:W-:Y:S01]  /*5c40*/  MOV R100, RZ ;  /* 0x000000ff00647202 */ /* 0x000fe20000000f00 */
[----:B------:R-:W4:Y:S01]  /*5c50*/  LDC R93, c[0x0][0xb20] ;  /* 0x0002c800ff5d7b82 */ /* 0x000f220000000800 */
[----:B------:R-:W3:Y:S01]  /*5c60*/  LDS R0, [UR36+0x120] ;  /* 0x00012024ff007984 */ /* 0x000ee20008000800 */
[----:B------:R-:W-:Y:S01]  /*5c70*/  IMAD R104, R104, 0x2, R97 ;  /* 0x0000000268687824 */ /* 0x000fe200078e0261 */
[----:B------:R-:W1:Y:S03]  /*5c80*/  LDCU.64 UR44, c[0x0][0x888] ;  /* 0x00011100ff2c77ac */ /* 0x000e660008000a00 */
[--C-:B------:R-:W-:Y:S01]  /*5c90*/  IMAD R103, R103, -0x10, R104.reuse ;  /* 0xfffffff067677824 */ /* 0x100fe200078e0268 */
[----:B------:R-:W1:Y:S01]  /*5ca0*/  LDCU.64 UR48, c[0x0][0x890] ;  /* 0x00011200ff3077ac */ /* 0x000e620008000a00 */
[----:B------:R-:W1:Y:S01]  /*5cb0*/  LDC R41, c[0x0][0xb30] ;  /* 0x0002cc00ff297b82 */ /* 0x000e620000000800 */
[----:B------:R-:W-:Y:S01]  /*5cc0*/  IMAD R102, R105, -0x10, R104 ;  /* 0xfffffff069667824 */ /* 0x000fe200078e0268 */
[----:B------:R-:W-:Y:S01]  /*5cd0*/  UMOV UR39, URZ ;  /* 0x000000ff00277c82 */ /* 0x000fe20008000000 */
[----:B------:R-:W-:-:S05]  /*5ce0*/  UMOV UR37, URZ ;  /* 0x000000ff00257c82 */ /* 0x000fca0008000000 */
[----:B------:R-:W1:Y:S08]  /*5cf0*/  LDC.64 R88, c[0x0][0xb10] ;  /* 0x0002c400ff587b82 */ /* 0x000e700000000a00 */
[----:B------:R-:W1:Y:S08]  /*5d00*/  LDC.64 R38, c[0x0][0xb18] ;  /* 0x0002c600ff267b82 */ /* 0x000e700000000a00 */
[----:B------:R-:W1:Y:S08]  /*5d10*/  LDC.64 R36, c[0x0][0xb28] ;  /* 0x0002ca00ff247b82 */ /* 0x000e700000000a00 */
[----:B------:R-:W1:Y:S01]  /*5d20*/  LDC.64 R86, c[0x0][0x8b0] ;  /* 0x00022c00ff567b82 */ /* 0x000e620000000a00 */
[----:B---3--:R-:W-:-:S07]  /*5d30*/  IMAD.IADD R46, R0, 0x1, R46 ;  /* 0x00000001002e7824 */ /* 0x008fce00078e022e */
[----:B------:R-:W3:Y:S08]  /*5d40*/  LDC.64 R84, c[0x0][0x8a8] ;  /* 0x00022a00ff547b82 */ /* 0x000ef00000000a00 */
[----:B--2-4-:R-:W1:Y:S02]  /*5d50*/  LDC R94, c[0x0][0x374] ;  /* 0x0000dd00ff5e7b82 */ /* 0x014e640000000800 */
.L_x_146:
[----:B------:R-:W-:Y:S02]  /*5d60*/  LEA R0, R109, UR36, 0x3 ;  /* 0x000000246d007c11 */ /* 0x000fe4000f8e18ff */
[----:B------:R-:W-:Y:S02]  /*5d70*/  SHF.L.U32 R2, R99, 0x1f, RZ ;  /* 0x0000001f63027819 */ /* 0x000fe400000006ff */
[----:B-1----:R-:W-:Y:S02]  /*5d80*/  LEA R16, R109, UR36, 0x4 ;  /* 0x000000246d107c11 */ /* 0x002fe4000f8e20ff */
[----:B------:R-:W2:Y:S02]  /*5d90*/  SYNCS.PHASECHK.TRANS64.TRYWAIT P0, [R0+URZ+0x70], R2 ;  /* 0x00007002000075a7 */ /* 0x000ea400080011ff */
[----:B--23--:R-:W-:Y:S05]  /*5da0*/  @!P0 BRA `(.L_x_103) ;  /* 0x0000004800948947 */ /* 0x00cfea0003800000 */
.L_x_193:
[----:B------:R-:W4:Y:S01]  /*5db0*/  LDC.64 R10, c[0x0][0xb10] ;  /* 0x0002c400ff0a7b82 */ /* 0x000f220000000a00 */
[----:B------:R-:W3:Y:S01]  /*5dc0*/  LDS.128 R16, [R16+0x100] ;  /* 0x0001000010107984 */ /* 0x000ee20000000c00 */
[----:B-1----:R-:W-:Y:S01]  /*5dd0*/  ISETP.NE.AND P1, PT, R41, 0x1, PT ;  /* 0x000000012900780c */ /* 0x002fe20003f25270 */
[----:B--2---:R-:W-:Y:S01]  /*5de0*/  VIADD R0, R0, 0x80 ;  /* 0x0000008000007836 */ /* 0x004fe20000000000 */
[----:B------:R-:W-:Y:S04]  /*5df0*/  ISETP.GE.AND P0, PT, R40, 0x1, PT ;  /* 0x000000012800780c */ /* 0x000fe80003f06270 */
[----:B------:R-:W1:Y:S01]  /*5e00*/  LDC.64 R8, c[0x0][0xb18] ;  /* 0x0002c600ff087b82 */ /* 0x000e620000000a00 */
[----:B------:R-:W-:Y:S01]  /*5e10*/  PRMT R0, RZ, 0x654, R0 ;  /* 0x00000654ff007816 */ /* 0x000fe20000000000 */
[----:B------:R-:W-:Y:S01]  /*5e20*/  @!PT LDS RZ, [RZ] ;  /* 0x00000000fffff984 */ /* 0x000fe20000000800 */
[----:B------:R-:W-:Y:S01]  /*5e30*/  @!PT LDS RZ, [RZ] ;  /* 0x00000000fffff984 */ /* 0x000fe20000000800 */
[----:B------:R-:W-:Y:S01]  /*5e40*/  @!PT LDS RZ, [RZ] ;  /* 0x00000000fffff984 */ /* 0x000fe20000000800 */
[----:B------:R-:W-:Y:S01]  /*5e50*/  @!PT LDS RZ, [RZ] ;  /* 0x00000000fffff984 */ /* 0x000fe20000000800 */
[----:B------:R2:W-:Y:S06]  /*5e60*/  MEMBAR.ALL.CTA ;  /* 0x0000000000007992 */ /* 0x0005ec0000008000 */
[----:B--2---:R-:W2:Y:S01]  /*5e70*/  FENCE.VIEW.ASYNC.S ;  /* 0x00000000000073c6 */ /* 0x004ea20000000000 */
[----:B------:R-:W1:Y:S08]  /*5e80*/  @!P1 LDC R12, c[0x0][0xb20] ;  /* 0x0002c800ff0c9b82 */ /* 0x000e700000000800 */
[----:B------:R-:W1:Y:S01]  /*5e90*/  @!P1 LDC R7, c[0x0][0xb0c] ;  /* 0x0002c300ff079b82 */ /* 0x000e620000000800 */
[----:B--2---:R2:W-:Y:S01]  /*5ea0*/  SYNCS.ARRIVE.TRANS64.RED.A1T0 RZ, [R0+URZ], RZ ;  /* 0x000000ff00ff79a7 */ /* 0x0045e200081004ff */
[----:B---3--:R-:W-:Y:S04]  /*5eb0*/  LOP3.LUT P4, RZ, R18, 0x1, RZ, 0xc0, !PT ;  /* 0x0000000112ff7812 */ /* 0x008fe8000788c0ff */
[----:B------:R-:W-:Y:S09]  /*5ec0*/  P2R R107, PR, RZ, 0x10 ;  /* 0x00000010ff6b7803 */ /* 0x000ff20000000000 */
[----:B------:R-:W-:Y:S02]  /*5ed0*/  @P4 MOV R44, R16 ;  /* 0x00000010002c4202 */ /* 0x000fe40000000f00 */
[----:B------:R-:W-:Y:S01]  /*5ee0*/  @P4 LOP3.LUT R43, R17, 0xffff, RZ, 0xc0, !PT ;  /* 0x0000ffff112b4812 */ /* 0x000fe200078ec0ff */
[----:B--2-4-:R-:W-:Y:S06]  /*5ef0*/  @!P0 BRA `(.L_x_104) ;  /* 0x0000000000a48947 */ /* 0x014fec0003800000 */
[----:B------:R-:W-:Y:S01]  /*5f00*/  IMAD.HI.U32 R0, R94, R39, RZ ;  /* 0x000000275e007227 */ /* 0x000fe200078e00ff */
[----:B------:R-:W-:Y:S02]  /*5f10*/  ISETP.NE.AND P0, PT, R38, 0x1, PT ;  /* 0x000000012600780c */ /* 0x000fe40003f05270 */
[----:B------:R-:W-:Y:S01]  /*5f20*/  ISETP.NE.AND P2, PT, R40, 0x1, PT ;  /* 0x000000012800780c */ /* 0x000fe20003f45270 */
[----:B------:R-:W-:Y:S01]  /*5f30*/  IMAD.HI.U32 R4, R95, R88, RZ ;  /* 0x000000585f047227 */ /* 0x000fe200078e00ff */
[----:B------:R-:W-:Y:S02]  /*5f40*/  SHF.R.U32.HI R0, RZ, R93, R0 ;  /* 0x0000005dff007219 */ /* 0x000fe40000011600 */
[----:B------:R-:W-:Y:S01]  /*5f50*/  ISETP.NE.AND P3, PT, R42, 0x1, PT ;  /* 0x000000012a00780c */ /* 0x000fe20003f65270 */
[----:B------:R-:W-:Y:S01]  /*5f60*/  IMAD.HI.U32 R6, R43, R39, RZ ;  /* 0x000000272b067227 */ /* 0x000fe200078e00ff */
[-C--:B------:R-:W-:Y:S02]  /*5f70*/  SHF.R.U32.HI R4, RZ, R89.reuse, R4 ;  /* 0x00000059ff047219 */ /* 0x080fe40000011604 */
[----:B------:R-:W-:Y:S01]  /*5f80*/  SEL R0, R94, R0, !P0 ;  /* 0x000000005e007207 */ /* 0x000fe20004000000 */
[----:B------:R-:W-:Y:S01]  /*5f90*/  IMAD.HI.U32 R5, R44, R88, RZ ;  /* 0x000000582c057227 */ /* 0x000fe200078e00ff */
[----:B------:R-:W-:Y:S03]  /*5fa0*/  SEL R4, R95, R4, !P3 ;  /* 0x000000045f047207 */ /* 0x000fe60005800000 */
[-C--:B------:R-:W-:Y:S01]  /*5fb0*/  IMAD.HI.U32 R3, R0, R36.reuse, RZ ;  /* 0x0000002400037227 */ /* 0x080fe200078e00ff */
[----:B------:R-:W-:Y:S03]  /*5fc0*/  SHF.R.U32.HI R5, RZ, R89, R5 ;  /* 0x00000059ff057219 */ /* 0x000fe60000011605 */
[----:B------:R-:W-:Y:S01]  /*5fd0*/  IMAD.HI.U32 R2, R4, R36, RZ ;  /* 0x0000002404027227 */ /* 0x000fe200078e00ff */
[----:B------:R-:W-:Y:S02]  /*5fe0*/  @P2 SHF.R.U32.HI R0, RZ, R37, R3 ;  /* 0x00000025ff002219 */ /* 0x000fe40000011603 */
[----:B------:R-:W-:Y:S02]  /*5ff0*/  SHF.R.U32.HI R3, RZ, R93, R6 ;  /* 0x0000005dff037219 */ /* 0x000fe40000011606 */
[----:B------:R-:W-:Y:S01]  /*6000*/  @P2 SHF.R.U32.HI R4, RZ, R37, R2 ;  /* 0x00000025ff042219 */ /* 0x000fe20000011602 */
[----:B------:R-:W-:Y:S01]  /*6010*/  IMAD R0, R40, R0, RZ ;  /* 0x0000000028007224 */ /* 0x000fe200078e02ff */
[----:B------:R-:W-:Y:S02]  /*6020*/  SEL R3, R43, R3, !P0 ;  /* 0x000000032b037207 */ /* 0x000fe40004000000 */
[----:B------:R-:W-:Y:S01]  /*6030*/  SEL R2, R44, R5, !P3 ;  /* 0x000000052c027207 */ /* 0x000fe20005800000 */
[----:B------:R-:W-:Y:S01]  /*6040*/  IMAD R5, R40, R4, RZ ;  /* 0x0000000428057224 */ /* 0x000fe200078e02ff */
[C---:B------:R-:W-:Y:S01]  /*6050*/  ISETP.GE.AND P0, PT, R3.reuse, R0, PT ;  /* 0x000000000300720c */ /* 0x040fe20003f06270 */
[C---:B------:R-:W-:Y:S03]  /*6060*/  IMAD.HI.U32 R0, R3.reuse, R36, RZ ;  /* 0x0000002403007227 */ /* 0x040fe600078e00ff */
[C---:B------:R-:W-:Y:S02]  /*6070*/  ISETP.GE.OR P0, PT, R2.reuse, R5, P0 ;  /* 0x000000050200720c */ /* 0x040fe40000706670 */
[----:B------:R-:W-:Y:S04]  /*6080*/  SHF.R.U32.HI R0, RZ, R37, R0 ;  /* 0x00000025ff007219 */ /* 0x000fe80000011600 */
[C---:B------:R-:W-:Y:S05]  /*6090*/  SEL R6, R3.reuse, R0, !P2 ;  /* 0x0000000003067207 */ /* 0x040fea0005000000 */
        /* <DEDUP_REMOVED lines=14> */
[----:B------:R-:W-:Y:S07]  /*6180*/  IMAD R43, R3, R38, R43 ;  /* 0x00000026032b7224 */ /* 0x000fee00078e022b */
.L_x_104:
[----:B-1----:R-:W-:Y:S01]  /*6190*/  @!P1 ISETP.NE.AND P0, PT, R8, 0x1, PT ;  /* 0x000000010800980c */ /* 0x002fe20003f05270 */
[----:B------:R-:W-:Y:S01]  /*61a0*/  @!P1 IMAD.HI.U32 R2, R43, R9, RZ ;  /* 0x000000092b029227 */ /* 0x000fe200078e00ff */
[----:B------:R-:W-:Y:S01]  /*61b0*/  R2UR UR5, R14 ;  /* 0x000000000e0572ca */ /* 0x000fe200000e0000 */
[----:B------:R-:W-:Y:S01]  /*61c0*/  BSSY.RECONVERGENT B6, `(.L_x_105) ;  /* 0x0000031000067945 */ /* 0x000fe20003800200 */
[----:B------:R-:W-:Y:S01]  /*61d0*/  R2UR UR4, R15 ;  /* 0x000000000f0472ca */ /* 0x000fe200000e0000 */
[C---:B------:R-:W-:Y:S01]  /*61e0*/  @!P1 IMAD.HI.U32 R0, R44.reuse, R10, RZ ;  /* 0x0000000a2c009227 */ /* 0x040fe200078e00ff */
[----:B------:R-:W-:Y:S02]  /*61f0*/  @!P1 SHF.R.U32.HI R2, RZ, R12, R2 ;  /* 0x0000000cff029219 */ /* 0x000fe40000011602 */
[----:B------:R-:W-:Y:S01]  /*6200*/  @!P1 ISETP.NE.AND P2, PT, R7, 0x1, PT ;  /* 0x000000010700980c */ /* 0x000fe20003f45270 */
[----:B------:R-:W-:Y:S01]  /*6210*/  VIADD R109, R109, 0x1 ;  /* 0x000000016d6d7836 */ /* 0x000fe20000000000 */
[----:B------:R-:W-:Y:S02]  /*6220*/  @!P1 SEL R2, R43, R2, !P0 ;  /* 0x000000022b029207 */ /* 0x000fe40004000000 */
[----:B------:R-:W-:Y:S02]  /*6230*/  @!P1 SHF.R.U32.HI R0, RZ, R11, R0 ;  /* 0x0000000bff009219 */ /* 0x000fe40000011600 */
[----:B------:R-:W-:Y:S01]  /*6240*/  LOP3.LUT P0, RZ, R97, 0x1b0, RZ, 0xc0, !PT ;  /* 0x000001b061ff7812 */ /* 0x000fe2000780c0ff */
[----:B------:R-:W-:Y:S01]  /*6250*/  USHF.L.U32 UR42, UR5, 0x7, URZ ;  /* 0x00000007052a7899 */ /* 0x000fe200080006ff */
[----:B------:R-:W-:Y:S01]  /*6260*/  @!P1 SEL R3, R44, R0, !P2 ;  /* 0x000000002c039207 */ /* 0x000fe20005000000 */
[----:B------:R-:W-:Y:S01]  /*6270*/  USHF.L.U32 UR41, UR4, 0x7, URZ ;  /* 0x0000000704297899 */ /* 0x000fe200080006ff */
[----:B------:R-:W-:Y:S03]  /*6280*/  @P4 SHF.R.U32.HI R98, RZ, 0x10, R17 ;  /* 0x00000010ff624819 */ /* 0x000fe60000011611 */
[----:B------:R-:W-:Y:S02]  /*6290*/  @!P1 IMAD.IADD R0, R2, 0x1, -R3 ;  /* 0x0000000102009824 */ /* 0x000fe400078e0a03 */
[----:B------:R-:W-:Y:S02]  /*62a0*/  @!P1 IMAD.IADD R2, R3, 0x1, -R2 ;  /* 0x0000000103029824 */ /* 0x000fe400078e0a02 */
[----:B------:R-:W-:Y:S02]  /*62b0*/  @!P1 IMAD R44, R0, R7, R44 ;  /* 0x00000007002c9224 */ /* 0x000fe400078e022c */
[----:B------:R-:W-:Y:S01]  /*62c0*/  @!P1 IMAD R43, R2, R8, R43 ;  /* 0x00000008022b9224 */ /* 0x000fe200078e022b */
[----:B------:R-:W-:Y:S06]  /*62d0*/  @!P0 BRA `(.L_x_106) ;  /* 0x00000000007c8947 */ /* 0x000fec0003800000 */
[----:B------:R-:W1:Y:S01]  /*62e0*/  LDCU.64 UR8, c[0x4][0x80] ;  /* 0x01001000ff0877ac */ /* 0x000e620008000a00 */
[----:B------:R-:W-:Y:S01]  /*62f0*/  MOV R2, 0x0 ;  /* 0x0000000000027802 */ /* 0x000fe20000000f00 */
[----:B------:R-:W-:Y:S02]  /*6300*/  HFMA2 R12, -RZ, RZ, 0, 5.9604644775390625e-08 ;  /* 0x00000001ff0c7431 */ /* 0x000fe400000001ff */
[----:B------:R-:W-:Y:S01]  /*6310*/  IMAD.MOV.U32 R8, RZ, RZ, 0x70 ;  /* 0x00000070ff087424 */ /* 0x000fe200078e00ff */
[----:B------:R2:W3:Y:S01]  /*6320*/  LDC.64 R14, c[0x4][R2] ;  /* 0x01000000020e7b82 */ /* 0x0004e20000000a00 */
[----:B------:R-:W4:Y:S01]  /*6330*/  LDCU.64 UR6, c[0x4][0x88] ;  /* 0x01001100ff0677ac */ /* 0x000f220008000a00 */
[----:B------:R-:W-:Y:S01]  /*6340*/  IMAD.MOV.U32 R13, RZ, RZ, RZ ;  /* 0x000000ffff0d7224 */ /* 0x000fe200078e00ff */
[----:B------:R-:W2:Y:S01]  /*6350*/  LDCU.64 UR4, c[0x4][0x8] ;  /* 0x01000100ff0477ac */ /* 0x000ea20008000a00 */
[----:B-1----:R-:W-:Y:S01]  /*6360*/  MOV R5, UR9 ;  /* 0x0000000900057c02 */ /* 0x002fe20008000f00 */
[----:B------:R-:W-:Y:S01]  /*6370*/  IMAD.U32 R4, RZ, RZ, UR8 ;  /* 0x00000008ff047e24 */ /* 0x000fe2000f8e00ff */
[----:B----4-:R-:W-:Y:S01]  /*6380*/  MOV R7, UR7 ;  /* 0x0000000700077c02 */ /* 0x010fe20008000f00 */
[----:B------:R-:W-:Y:S01]  /*6390*/  IMAD.U32 R6, RZ, RZ, UR6 ;  /* 0x00000006ff067e24 */ /* 0x000fe2000f8e00ff */
[----:B--2---:R-:W-:Y:S01]  /*63a0*/  MOV R11, UR5 ;  /* 0x00000005000b7c02 */ /* 0x004fe20008000f00 */
[----:B------:R-:W-:Y:S02]  /*63b0*/  IMAD.U32 R10, RZ, RZ, UR4 ;  /* 0x00000004ff0a7e24 */ /* 0x000fe4000f8e00ff */
[----:B------:R-:W-:Y:S07]  /*63c0*/  LEPC R20, `(.L_x_107) ;  /* 0x000000001014794e */ /* 0x000fee0000000000 */
[----:B---3-5:R-:W-:Y:S05]  /*63d0*/  CALL.ABS.NOINC R14 ;  /* 0x000000000e007343 */ /* 0x028fea0003c00000 */
.L_x_107:
[----:B------:R-:W1:Y:S01]  /*63e0*/  LDCU.64 UR8, c[0x4][0x80] ;  /* 0x01001000ff0877ac */ /* 0x000e620008000a00 */
[----:B------:R-:W2:Y:S01]  /*63f0*/  LDC.64 R2, c[0x4][R2] ;  /* 0x0100000002027b82 */ /* 0x000ea20000000a00 */
[----:B------:R-:W-:Y:S02]  /*6400*/  HFMA2 R12, -RZ, RZ, 0, 5.9604644775390625e-08 ;  /* 0x00000001ff0c7431 */ /* 0x000fe400000001ff */
[----:B------:R-:W-:Y:S02]  /*6410*/  IMAD.MOV.U32 R8, RZ, RZ, 0x70 ;  /* 0x00000070ff087424 */ /* 0x000fe400078e00ff */
[----:B------:R-:W-:Y:S01]  /*6420*/  IMAD.MOV.U32 R13, RZ, RZ, RZ ;  /* 0x000000ffff0d7224 */ /* 0x000fe200078e00ff */
[----:B------:R-:W3:Y:S01]  /*6430*/  LDCU.64 UR6, c[0x4][0x88] ;  /* 0x01001100ff0677ac */ /* 0x000ee20008000a00 */
[----:B------:R-:W4:Y:S01]  /*6440*/  LDCU.64 UR4, c[0x4][0x8] ;  /* 0x01000100ff0477ac */ /* 0x000f220008000a00 */
[----:B-1----:R-:W-:Y:S02]  /*6450*/  MOV R4, UR8 ;  /* 0x0000000800047c02 */ /* 0x002fe40008000f00 */
[----:B------:R-:W-:Y:S02]  /*6460*/  MOV R5, UR9 ;  /* 0x0000000900057c02 */ /* 0x000fe40008000f00 */
[----:B---3--:R-:W-:Y:S01]  /*6470*/  MOV R7, UR7 ;  /* 0x0000000700077c02 */ /* 0x008fe20008000f00 */
[----:B------:R-:W-:Y:S01]  /*6480*/  IMAD.U32 R6, RZ, RZ, UR6 ;  /* 0x00000006ff067e24 */ /* 0x000fe2000f8e00ff */
[----:B----4-:R-:W-:Y:S01]  /*6490*/  MOV R11, UR5 ;  /* 0x00000005000b7c02 */ /* 0x010fe20008000f00 */
[----:B------:R-:W-:Y:S02]  /*64a0*/  IMAD.U32 R10, RZ, RZ, UR4 ;  /* 0x00000004ff0a7e24 */ /* 0x000fe4000f8e00ff */
[----:B------:R-:W-:Y:S07]  /*64b0*/  LEPC R20, `(.L_x_106) ;  /* 0x000000001014794e */ /* 0x000fee0000000000 */
[----:B--2---:R-:W-:Y:S05]  /*64c0*/  CALL.ABS.NOINC R2 ;  /* 0x0000000002007343 */ /* 0x004fea0003c00000 */
.L_x_106:
[----:B------:R-:W-:Y:S05]  /*64d0*/  BSYNC.RECONVERGENT B6 ;  /* 0x0000000000067941 */ /* 0x000fea0003800200 */
.L_x_105:
[----:B------:R-:W-:Y:S01]  /*64e0*/  ISETP.NE.U32.AND P4, PT, R86, RZ, PT ;  /* 0x000000ff5600720c */ /* 0x000fe20003f85070 */
[----:B------:R-:W-:Y:S01]  /*64f0*/  UISETP.NE.AND UP2, UPT, UR47, URZ, UPT ;  /* 0x000000ff2f00728c */ /* 0x000fe2000bf45270 */
[----:B------:R-:W-:Y:S01]  /*6500*/  ISETP.NE.U32.AND P2, PT, RZ, UR44, PT ;  /* 0x0000002cff007c0c */ /* 0x000fe2000bf45070 */
[----:B------:R-:W-:Y:S01]  /*6510*/  UISETP.NE.U32.AND UP1, UPT, UR48, URZ, UPT ;  /* 0x000000ff3000728c */ /* 0x000fe2000bf25070 */
[----:B------:R-:W-:Y:S01]  /*6520*/  ISETP.NE.AND.EX P4, PT, R87, RZ, PT, P4 ;  /* 0x000000ff5700720c */ /* 0x000fe20003f85340 */
[----:B------:R-:W-:Y:S01]  /*6530*/  UPLOP3.LUT UP0, UPT, UPT, UPT, UPT, 0x40, 0x4 ;  /* 0x000000000004789c */ /* 0x000fe20003f0e870 */
[----:B------:R-:W-:Y:S01]  /*6540*/  ISETP.NE.AND.EX P2, PT, RZ, UR45, PT, P2 ;  /* 0x0000002dff007c0c */ /* 0x000fe2000bf45320 */
[----:B------:R-:W-:Y:S01]  /*6550*/  UISETP.NE.AND.EX UP1, UPT, UR49, URZ, UPT, UP1 ;  /* 0x000000ff3100728c */ /* 0x000fe2000bf25310 */
[----:B------:R-:W-:Y:S04]  /*6560*/  PLOP3.LUT P1, PT, PT, PT, UP2, 0x80, 0x8 ;  /* 0x000000000008781c */ /* 0x000fe80003f2f028 */
[----:B------:R-:W-:Y:S06]  /*6570*/  @UP2 UPLOP3.LUT UP0, UPT, UPT, UPT, UP1, 0x80, 0x8 ;  /* 0x000000000008289c */ /* 0x000fec0003f0f010 */
[----:B------:R-:W-:Y:S01]  /*6580*/  PLOP3.LUT P0, PT, PT, PT, UP0, 0x80, 0x8 ;  /* 0x000000000008781c */ /* 0x000fe20003f0f008 */
[----:B------:R-:W-:Y:S01]  /*6590*/  @!UPT UIADD3 URZ, UPT, UPT, URZ, URZ, URZ ;  /* 0x000000fffffff290 */ /* 0x000fe2000fffe0ff */
[----:B------:R-:W-:Y:S11]  /*65a0*/  BRA.U !UP1, `(.L_x_108) ;  /* 0x0000000109387547 */ /* 0x000ff6000b800000 */
[----:B------:R-:W-:Y:S01]  /*65b0*/  UISETP.NE.U32.AND UP0, UPT, UR44, URZ, UPT ;  /* 0x000000ff2c00728c */ /* 0x000fe2000bf05070 */
[----:B------:R-:W-:Y:S02]  /*65c0*/  HFMA2 R0, -RZ, RZ, 0, 5.9604644775390625e-08 ;  /* 0x00000001ff007431 */ /* 0x000fe400000001ff */
[----:B------:R-:W-:Y:S01]  /*65d0*/  IMAD.MOV.U32 R92, RZ, RZ, 0x1 ;  /* 0x00000001ff5c7424 */ /* 0x000fe200078e00ff */
[----:B------:R-:W-:Y:S06]  /*65e0*/  UISETP.NE.AND.EX UP0, UPT, UR45, URZ, UPT, UP0 ;  /* 0x000000ff2d00728c */ /* 0x000fec000bf05300 */
[----:B------:R-:W-:Y:S05]  /*65f0*/  PLOP3.LUT P3, PT, PT, PT, UP0, 0x80, 0x8 ;  /* 0x000000000008781c */ /* 0x000fea0003f6f008 */
[----:B------:R-:W1:Y:S01]  /*6600*/  @UP0 LDCU.64 UR4, c[0x0][0x888] ;  /* 0x00011100ff0407ac */ /* 0x000e620008000a00 */
[----:B------:R-:W-:Y:S07]  /*6610*/  @UP0 UIMAD UR6, UR60, UR48, URZ ;  /* 0x000000303c0602a4 */ /* 0x000fee000f8e02ff */
[----:B------:R-:W-:Y:S01]  /*6620*/  @!P3 PRMT R92, R0, 0x7610, R92 ;  /* 0x00007610005cb816 */ /* 0x000fe2000000005c */
[----:B-1----:R-:W-:Y:S06]  /*6630*/  @UP0 UIMAD.WIDE UR4, UR6, 0x4, UR4 ;  /* 0x00000004060408a5 */ /* 0x002fec000f8e0204 */
[----:B------:R-:W-:Y:S01]  /*6640*/  IMAD.U32 R2, RZ, RZ, UR4 ;  /* 0x00000004ff027e24 */ /* 0x000fe2000f8e00ff */
[----:B------:R-:W-:Y:S04]  /*6650*/  MOV R3, UR5 ;  /* 0x0000000500037c02 */ /* 0x000fe80008000f00 */
[----:B------:R-:W1:Y:S01]  /*6660*/  @!UP0 LDCU UR4, c[0x0][0x880] ;  /* 0x00011000ff0487ac */ /* 0x000e620008000800 */
[----:B-----5:R2:W5:Y:S02]  /*6670*/  @P3 LDG.E R49, desc[UR52][R2.64] ;  /* 0x0000003402313981 */ /* 0x020564000c1e1900 */
[----:B-12---:R-:W-:Y:S02]  /*6680*/  @!P3 IMAD.U32 R49, RZ, RZ, UR4 ;  /* 0x00000004ff31be24 */ /* 0x006fe4000f8e00ff */
.L_x_108:
[----:B------:R-:W-:Y:S05]  /*6690*/  @!P4 BRA `(.L_x_109) ;  /* 0x000000000020c947 */ /* 0x000fea0003800000 */
[----:B------:R-:W-:Y:S04]  /*66a0*/  ISETP.NE.U32.AND P3, PT, R84, RZ, PT ;  /* 0x000000ff5400720c */ /* 0x000fe80003f65070 */
[----:B------:R-:W-:Y:S11]  /*66b0*/  ISETP.NE.AND.EX P3, PT, R85, RZ, PT, P3 ;  /* 0x000000ff5500720c */ /* 0x000ff60003f65330 */
[----:B------:R-:W-:Y:S02]  /*66c0*/  @!UPT UIADD3 URZ, UPT, UPT, URZ, URZ, URZ ;  /* 0x000000fffffff290 */ /* 0x000fe4000fffe0ff */
[----:B------:R-:W1:Y:S01]  /*66d0*/  @P3 LDC.64 R2, c[0x0][0x8a8] ;  /* 0x00022a00ff023b82 */ /* 0x000e620000000a00 */
[----:B------:R-:W-:Y:S04]  /*66e0*/  @P3 IMAD R0, R86, UR60, RZ ;  /* 0x0000003c56003c24 */ /* 0x000fe8000f8e02ff */
[----:B-1----:R-:W-:Y:S05]  /*66f0*/  @P3 IMAD.WIDE R2, R0, 0x4, R2 ;  /* 0x0000000400023825 */ /* 0x002fea00078e0202 */
[----:B-----5:R1:W5:Y:S02]  /*6700*/  @P3 LDG.E R47, desc[UR52][R2.64] ;  /* 0x00000034022f3981 */ /* 0x020364000c1e1900 */
[----:B-1----:R-:W2:Y:S02]  /*6710*/  @!P3 LDC R47, c[0x0][0x8a0] ;  /* 0x00022800ff2fbb82 */ /* 0x002ea40000000800 */
.L_x_109:
[----:B-----5:R-:W-:Y:S01]  /*6720*/  FSETP.NEU.AND P3, PT, R49, RZ, PT ;  /* 0x000000ff3100720b */ /* 0x020fe20003f6d000 */
[----:B------:R-:W-:Y:S01]  /*6730*/  BSSY B1, `(.L_x_110) ;  /* 0x0000039000017945 */ /* 0x000fe20003800000 */
[----:B------:R-:W-:Y:S01]  /*6740*/  SEL R3, RZ, 0xffffffff, P2 ;  /* 0xffffffffff037807 */ /* 0x000fe20001000000 */
[----:B------:R-:W-:Y:S01]  /*6750*/  IMAD.MOV.U32 R61, RZ, RZ, 0x1 ;  /* 0x00000001ff3d7424 */ /* 0x000fe200078e00ff */
[----:B------:R-:W-:Y:S01]  /*6760*/  @P1 LOP3.LUT P2, RZ, R92, 0xff, RZ, 0xc0, !PT ;  /* 0x000000ff5cff1812 */ /* 0x000fe2000784c0ff */
[----:B------:R-:W-:Y:S01]  /*6770*/  IMAD R48, R45, 0x80, R46 ;  /* 0x000000802d307824 */ /* 0x000fe200078e022e */
[----:B------:R-:W-:Y:S01]  /*6780*/  @P1 SEL R0, RZ, 0xffffffff, P3 ;  /* 0xffffffffff001807 */ /* 0x000fe20001800000 */
[----:B------:R-:W-:Y:S01]  /*6790*/  IMAD R110, R105, -0x10, R103 ;  /* 0xfffffff0696e7824 */ /* 0x000fe200078e0267 */
[----:B------:R-:W-:Y:S01]  /*67a0*/  LOP3.LUT R101, R101, 0x1, RZ, 0x3c, !PT ;  /* 0x0000000165657812 */ /* 0x000fe200078e3cff */
[----:B------:R-:W-:Y:S01]  /*67b0*/  IMAD.MOV.U32 R60, RZ, RZ, RZ ;  /* 0x000000ffff3c7224 */ /* 0x000fe200078e00ff */
[----:B------:R-:W-:Y:S02]  /*67c0*/  @P0 SEL R0, R3, R0, !P2 ;  /* 0x0000000003000207 */ /* 0x000fe40005000000 */
[----:B------:R-:W-:Y:S02]  /*67d0*/  CS2R R82, SRZ ;  /* 0x0000000000527805 */ /* 0x000fe4000001ff00 */
[----:B------:R-:W-:Y:S02]  /*67e0*/  LEA R112, R45, UR36, 0x3 ;  /* 0x000000242d707c11 */ /* 0x000fe4000f8e18ff */
[----:B------:R-:W-:Y:S02]  /*67f0*/  CS2R R80, SRZ ;  /* 0x0000000000507805 */ /* 0x000fe4000001ff00 */
[----:B------:R-:W-:Y:S02]  /*6800*/  @P1 LOP3.LUT R0, R0, 0x1, RZ, 0xc0, !PT ;  /* 0x0000000100001812 */ /* 0x000fe400078ec0ff */
[----:B------:R-:W-:Y:S02]  /*6810*/  CS2R R74, SRZ ;  /* 0x00000000004a7805 */ /* 0x000fe4000001ff00 */
[----:B------:R-:W-:Y:S02]  /*6820*/  PLOP3.LUT P2, PT, PT, PT, UP1, 0x80, 0x8 ;  /* 0x000000000008781c */ /* 0x000fe40003f4f018 */
[----:B------:R-:W-:Y:S02]  /*6830*/  CS2R R72, SRZ ;  /* 0x0000000000487805 */ /* 0x000fe4000001ff00 */
[----:B------:R-:W-:Y:S02]  /*6840*/  ISETP.NE.U32.OR P5, PT, R0, 0x1, !P1 ;  /* 0x000000010000780c */ /* 0x000fe40004fa5470 */
[----:B------:R-:W-:Y:S02]  /*6850*/  CS2R R66, SRZ ;  /* 0x0000000000427805 */ /* 0x000fe4000001ff00 */
[----:B------:R-:W-:Y:S02]  /*6860*/  LOP3.LUT P4, R108, R92, 0xff, RZ, 0xc0, !PT ;  /* 0x000000ff5c6c7812 */ /* 0x000fe4000788c0ff */
[----:B------:R-:W-:Y:S02]  /*6870*/  CS2R R64, SRZ ;  /* 0x0000000000407805 */ /* 0x000fe4000001ff00 */
[----:B------:R-:W-:Y:S02]  /*6880*/  SEL R2, RZ, 0xffffffff, P3 ;  /* 0xffffffffff027807 */ /* 0x000fe40001800000 */
[----:B------:R-:W-:Y:S02]  /*6890*/  CS2R R58, SRZ ;  /* 0x00000000003a7805 */ /* 0x000fe4000001ff00 */
[----:B------:R-:W-:Y:S02]  /*68a0*/  P2R R111, PR, RZ, 0x20 ;  /* 0x00000020ff6f7803 */ /* 0x000fe40000000000 */
[----:B------:R-:W-:Y:S02]  /*68b0*/  CS2R R56, SRZ ;  /* 0x0000000000387805 */ /* 0x000fe4000001ff00 */
[----:B------:R-:W-:Y:S02]  /*68c0*/  @P2 SEL R2, R3, R2, !P4 ;  /* 0x0000000203022207 */ /* 0x000fe40006000000 */
[----:B------:R-:W-:Y:S02]  /*68d0*/  @P5 SHF.L.U32 R0, R101, 0x1f, RZ ;  /* 0x0000001f65005819 */ /* 0x000fe400000006ff */
[----:B------:R-:W-:Y:S02]  /*68e0*/  LOP3.LUT R2, R2, 0x1, RZ, 0xc0, !PT ;  /* 0x0000000102027812 */ /* 0x000fe400078ec0ff */
[----:B------:R1:W3:Y:S02]  /*68f0*/  @P5 SYNCS.PHASECHK.TRANS64.TRYWAIT P1, [UR36+0x20], R0 ;  /* 0x00002000ff0055a7 */ /* 0x0002e40008021124 */
[----:B------:R-:W-:Y:S04]  /*6900*/  ISETP.NE.U32.AND P2, PT, R2, 0x1, PT ;  /* 0x000000010200780c */ /* 0x000fe80003f45070 */
[----:B------:R-:W-:Y:S02]  /*6910*/  P2R R62, PR, RZ, 0x4 ;  /* 0x00000004ff3e7803 */ /* 0x000fe40000000000 */
[----:B-1----:R-:W-:Y:S04]  /*6920*/  SHF.L.U32 R0, R100, 0x1f, RZ ;  /* 0x0000001f64007819 */ /* 0x002fe800000006ff */
[----:B------:R1:W4:Y:S01]  /*6930*/  SYNCS.PHASECHK.TRANS64.TRYWAIT P0, [R112+URZ+0x90], R0 ;  /* 0x00009000700075a7 */ /* 0x00032200080011ff */
[----:B---3--:R-:W-:Y:S01]  /*6940*/  @P5 SEL R61, RZ, 0x1, !P1 ;  /* 0x00000001ff3d5807 */ /* 0x008fe20004800000 */
[----:B-1----:R-:W-:Y:S06]  /*6950*/  @!P5 BRA `(.L_x_111) ;  /* 0x000000000058d947 */ /* 0x002fec0003800000 */
[----:B------:R-:W-:Y:S01]  /*6960*/  IMAD.MOV.U32 R83, RZ, RZ, RZ ;  /* 0x000000ffff537224 */ /* 0x000fe200078e00ff */
[----:B------:R-:W-:Y:S01]  /*6970*/  ISETP.NE.AND P1, PT, R61, RZ, PT ;  /* 0x000000ff3d00720c */ /* 0x000fe20003f25270 */
[----:B------:R-:W-:Y:S01]  /*6980*/  BSSY B0, `(.L_x_112) ;  /* 0x000000c000007945 */ /* 0x000fe20003800000 */
[----:B------:R-:W-:Y:S02]  /*6990*/  CS2R R58, SRZ ;  /* 0x00000000003a7805 */ /* 0x000fe4000001ff00 */
[----:B------:R-:W-:Y:S02]  /*69a0*/  CS2R R56, SRZ ;  /* 0x0000000000387805 */ /* 0x000fe4000001ff00 */
[----:B------:R-:W-:Y:S02]  /*69b0*/  CS2R R66, SRZ ;  /* 0x0000000000427805 */ /* 0x000fe4000001ff00 */
[----:B------:R-:W-:Y:S02]  /*69c0*/  CS2R R64, SRZ ;  /* 0x0000000000407805 */ /* 0x000fe4000001ff00 */
[----:B------:R-:W-:Y:S02]  /*69d0*/  CS2R R74, SRZ ;  /* 0x00000000004a7805 */ /* 0x000fe4000001ff00 */
[----:B------:R-:W-:Y:S02]  /*69e0*/  CS2R R72, SRZ ;  /* 0x0000000000487805 */ /* 0x000fe4000001ff00 */
[----:B------:R-:W-:Y:S01]  /*69f0*/  CS2R R80, SRZ ;  /* 0x0000000000507805 */ /* 0x000fe2000001ff00 */
[----:B------:R-:W-:Y:S06]  /*6a00*/  @P1 BRA `(.L_x_113) ;  /* 0x00000000000c1947 */ /* 0x000fec0003800000 */
[----:B------:R-:W-:Y:S04]  /*6a10*/  SHF.L.U32 R3, R101, 0x1f, RZ ;  /* 0x0000001f65037819 */ /* 0x000fe800000006ff */
[----:B------:R-:W1:Y:S02]  /*6a20*/  SYNCS.PHASECHK.TRANS64.TRYWAIT P1, [UR36+0x20], R3 ;  /* 0x00002003ff0075a7 */ /* 0x000e640008021124 */
[----:B-1----:R-:W-:Y:S05]  /*6a30*/  @!P1 BRA `(.L_x_114) ;  /* 0x0000003c00849947 */ /* 0x002fea0003800000 */
.L_x_113:
[----:B------:R-:W-:Y:S05]  /*6a40*/  BSYNC B0 ;  /* 0x0000000000007941 */ /* 0x000fea0003800000 */
.L_x_112:
[----:B------:R-:W-:Y:S01]  /*6a50*/  ISETP.NE.AND P1, PT, R62, RZ, PT ;  /* 0x000000ff3e00720c */ /* 0x000fe20003f25270 */
[----:B------:R-:W-:Y:S11]  /*6a60*/  HFMA2 R60, -RZ, RZ, 0, 5.9604644775390625e-08 ;  /* 0x00000001ff3c7431 */ /* 0x000ff600000001ff */
[----:B------:R-:W-:Y:S01]  /*6a70*/  @!UPT UIADD3 URZ, UPT, UPT, URZ, URZ, URZ ;  /* 0x000000fffffff290 */ /* 0x000fe2000fffe0ff */
[----:B------:R3:W1:Y:S04]  /*6a80*/  @P1 LDS.128 R56, [R104] ;  /* 0x0000000068381984 */ /* 0x0006680000000c00 */
[----:B------:R3:W1:Y:S04]  /*6a90*/  @P1 LDS.128 R64, [R103+0x10] ;  /* 0x0000100067401984 */ /* 0x0006680000000c00 */
[----:B------:R3:W1:Y:S04]  /*6aa0*/  @P1 LDS.128 R72, [R102+0x20] ;  /* 0x0000200066481984 */ /* 0x0006680000000c00 */
[----:B------:R3:W1:Y:S02]  /*6ab0*/  @P1 LDS.128 R80, [R110+0x30] ;  /* 0x000030006e501984 */ /* 0x0006640000000c00 */
.L_x_111:
[----:B------:R-:W-:Y:S05]  /*6ac0*/  BSYNC B1 ;  /* 0x0000000000017941 */ /* 0x000fea0003800000 */
.L_x_110:
[----:B-1----:R-:W-:Y:S04]  /*6ad0*/  SHF.R.U32.HI R2, RZ, 0x15, R48 ;  /* 0x00000015ff027819 */ /* 0x002fe80000011630 */
[----:B------:R-:W-:Y:S01]  /*6ae0*/  LOP3.LUT P1, RZ, R2, 0x3, R96, 0x48, !PT ;  /* 0x0000000302ff7812 */ /* 0x000fe20007824860 */
[----:B------:R-:W-:Y:S01]  /*6af0*/  @!UPT UIADD3 URZ, UPT, UPT, URZ, URZ, URZ ;  /* 0x000000fffffff290 */ /* 0x000fe2000fffe0ff */
[----:B----4-:R-:W-:Y:S11]  /*6b00*/  @P0 BRA `(.L_x_115) ;  /* 0x0000000000080947 */ /* 0x010ff60003800000 */
[----:B------:R-:W1:Y:S02]  /*6b10*/  SYNCS.PHASECHK.TRANS64.TRYWAIT P0, [R112+URZ+0x90], R0 ;  /* 0x00009000700075a7 */ /* 0x000e6400080011ff */
[----:B-1----:R-:W-:Y:S05]  /*6b20*/  @!P0 BRA `(.L_x_116) ;  /* 0x0000003c00608947 */ /* 0x002fea0003800000 */
.L_x_115:
[----:B------:R-:W-:Y:S05]  /*6b30*/  @!P1 BRA `(.L_x_117) ;  /* 0x0000000000409947 */ /* 0x000fea0003800000 */
[----:B------:R-:W4:Y:S01]  /*6b40*/  LDCU.64 UR8, c[0x4][0x70] ;  /* 0x01000e00ff0877ac */ /* 0x000f220008000a00 */
[----:B------:R-:W-:Y:S01]  /*6b50*/  MOV R3, 0x0 ;  /* 0x0000000000037802 */ /* 0x000fe20000000f00 */
[----:B------:R-:W-:Y:S02]  /*6b60*/  HFMA2 R12, -RZ, RZ, 0, 5.9604644775390625e-08 ;  /* 0x00000001ff0c7431 */ /* 0x000fe400000001ff */
[----:B------:R-:W-:Y:S02]  /*6b70*/  IMAD.MOV.U32 R8, RZ, RZ, 0x192 ;  /* 0x00000192ff087424 */ /* 0x000fe400078e00ff */
[----:B------:R-:W-:Y:S01]  /*6b80*/  IMAD.MOV.U32 R13, RZ, RZ, RZ ;  /* 0x000000ffff0d7224 */ /* 0x000fe200078e00ff */
[----:B------:R-:W5:Y:S01]  /*6b90*/  LDCU.64 UR6, c[0x4][0x78] ;  /* 0x01000f00ff0677ac */ /* 0x000f620008000a00 */
[----:B------:R-:W1:Y:S01]  /*6ba0*/  LDC.64 R2, c[0x4][R3] ;  /* 0x0100000003027b82 */ /* 0x000e620000000a00 */
[----:B------:R-:W2:Y:S01]  /*6bb0*/  LDCU.64 UR4, c[0x4][0x10] ;  /* 0x01000200ff0477ac */ /* 0x000ea20008000a00 */
[----:B----4-:R-:W-:Y:S01]  /*6bc0*/  MOV R5, UR9 ;  /* 0x0000000900057c02 */ /* 0x010fe20008000f00 */
[----:B------:R-:W-:Y:S01]  /*6bd0*/  IMAD.U32 R4, RZ, RZ, UR8 ;  /* 0x00000008ff047e24 */ /* 0x000fe2000f8e00ff */
[----:B-----5:R-:W-:Y:S01]  /*6be0*/  MOV R7, UR7 ;  /* 0x0000000700077c02 */ /* 0x020fe20008000f00 */
[----:B------:R-:W-:Y:S01]  /*6bf0*/  IMAD.U32 R6, RZ, RZ, UR6 ;  /* 0x00000006ff067e24 */ /* 0x000fe2000f8e00ff */
[----:B--2---:R-:W-:Y:S01]  /*6c00*/  MOV R11, UR5 ;  /* 0x00000005000b7c02 */ /* 0x004fe20008000f00 */
[----:B------:R-:W-:Y:S02]  /*6c10*/  IMAD.U32 R10, RZ, RZ, UR4 ;  /* 0x00000004ff0a7e24 */ /* 0x000fe4000f8e00ff */
[----:B------:R-:W-:Y:S07]  /*6c20*/  LEPC R20, `(.L_x_117) ;  /* 0x000000001014794e */ /* 0x000fee0000000000 */
[----:B-1-3--:R-:W-:Y:S05]  /*6c30*/  CALL.ABS.NOINC R2 ;  /* 0x0000000002007343 */ /* 0x00afea0003c00000 */
.L_x_117:
[----:B------:R-:W-:Y:S01]  /*6c40*/  SHF.L.U32 R50, R56, 0x10, RZ ;  /* 0x0000001038327819 */ /* 0x000fe200000006ff */
[----:B------:R-:W-:Y:S05]  /*6c50*/  WARPSYNC.ALL ;  /* 0x0000000000007948 */ /* 0x000fea0003800000 */
[----:B------:R-:W-:Y:S01]  /*6c60*/  R2UR UR4, R48 ;  /* 0x00000000300472ca */ /* 0x000fe200000e0000 */
[----:B------:R-:W-:Y:S01]  /*6c70*/  BSSY.RECONVERGENT B0, `(.L_x_118) ;  /* 0x0000088000007945 */ /* 0x000fe20003800200 */
[----:B------:R-:W-:Y:S02]  /*6c80*/  LOP3.LUT R51, R56, 0xffff0000, RZ, 0xc0, !PT ;  /* 0xffff000038337812 */ /* 0x000fe400078ec0ff */
[----:B------:R-:W-:Y:S02]  /*6c90*/  SHF.L.U32 R52, R57, 0x10, RZ ;  /* 0x0000001039347819 */ /* 0x000fe400000006ff */
[----:B------:R-:W-:Y:S07]  /*6ca0*/  ISETP.NE.AND P0, PT, R106, RZ, PT ;  /* 0x000000ff6a00720c */ /* 0x000fee0003f05270 */
[----:B------:R-:W1:Y:S02]  /*6cb0*/  LDTM.x32 R4, tmem[UR4] ;  /* 0x00000004000479ee */ /* 0x000e6400082c0000 */
[C---:B-12---:R-:W-:Y:S01]  /*6cc0*/  FMUL R0, R47.reuse, R4 ;  /* 0x000000042f007220 */ /* 0x046fe20000400000 */
[C---:B------:R-:W-:Y:S01]  /*6cd0*/  FMUL R2, R47.reuse, R5 ;  /* 0x000000052f027220 */ /* 0x040fe20000400000 */
[C---:B------:R-:W-:Y:S01]  /*6ce0*/  FMUL R4, R47.reuse, R8 ;  /* 0x000000082f047220 */ /* 0x040fe20000400000 */
[C---:B------:R-:W-:Y:S01]  /*6cf0*/  FMUL R3, R47.reuse, R6 ;  /* 0x000000062f037220 */ /* 0x040fe20000400000 */
[C---:B------:R-:W-:Y:S01]  /*6d00*/  FMUL R5, R47.reuse, R9 ;  /* 0x000000092f057220 */ /* 0x040fe20000400000 */
[C---:B------:R-:W-:Y:S01]  /*6d10*/  FMUL R8, R47.reuse, R12 ;  /* 0x0000000c2f087220 */ /* 0x040fe20000400000 */
[C---:B------:R-:W-:Y:S01]  /*6d20*/  FMUL R6, R47.reuse, R10 ;  /* 0x0000000a2f067220 */ /* 0x040fe20000400000 */
[C---:B------:R-:W-:Y:S01]  /*6d30*/  FMUL R9, R47.reuse, R13 ;  /* 0x0000000d2f097220 */ /* 0x040fe20000400000 */
[----:B------:R-:W-:Y:S01]  /*6d40*/  FMUL R12, R47, R16 ;  /* 0x000000102f0c7220 */ /* 0x000fe20000400000 */
[----:B------:R-:W-:Y:S01]  /*6d50*/  FFMA R0, R49, R50, R0 ;  /* 0x0000003231007223 */ /* 0x000fe20000000000 */
[C---:B------:R-:W-:Y:S01]  /*6d60*/  FMUL R10, R47.reuse, R14 ;  /* 0x0000000e2f0a7220 */ /* 0x040fe20000400000 */
[C---:B------:R-:W-:Y:S01]  /*6d70*/  FMUL R13, R47.reuse, R17 ;  /* 0x000000112f0d7220 */ /* 0x040fe20000400000 */
[----:B------:R-:W-:Y:S01]  /*6d80*/  FMUL R16, R47, R20 ;  /* 0x000000142f107220 */ /* 0x000fe20000400000 */
[----:B------:R-:W-:Y:S01]  /*6d90*/  FFMA R2, R49, R51, R2 ;  /* 0x0000003331027223 */ /* 0x000fe20000000002 */
[C---:B------:R-:W-:Y:S01]  /*6da0*/  FMUL R14, R47.reuse, R18 ;  /* 0x000000122f0e7220 */ /* 0x040fe20000400000 */
        /* <DEDUP_REMOVED lines=8> */
[----:B------:R-:W-:Y:S01]  /*6e30*/  LOP3.LUT R32, R57, 0xffff0000, RZ, 0xc0, !PT ;  /* 0xffff000039207812 */ /* 0x000fe200078ec0ff */
[C---:B------:R-:W-:Y:S01]  /*6e40*/  FMUL R26, R47.reuse, R30 ;  /* 0x0000001e2f1a7220 */ /* 0x040fe20000400000 */
[----:B------:R-:W-:Y:S01]  /*6e50*/  FMUL R29, R47, R33 ;  /* 0x000000212f1d7220 */ /* 0x000fe20000400000 */
[----:B------:R-:W-:Y:S01]  /*6e60*/  SHF.L.U32 R33, R58, 0x10, RZ ;  /* 0x000000103a217819 */ /* 0x000fe200000006ff */
[----:B------:R-:W-:Y:S01]  /*6e70*/  FFMA R3, R49, R52, R3 ;  /* 0x0000003431037223 */ /* 0x000fe20000000003 */
[----:B------:R-:W-:Y:S01]  /*6e80*/  F2FP.BF16.F32.PACK_AB R52, R2, R0 ;  /* 0x000000000234723e */ /* 0x000fe200000010ff */
[----:B------:R-:W-:Y:S01]  /*6e90*/  FMUL R7, R47, R7 ;  /* 0x000000072f077220 */ /* 0x000fe20000400000 */
[----:B------:R-:W-:Y:S01]  /*6ea0*/  SHF.L.U32 R0, R59, 0x10, RZ ;  /* 0x000000103b007819 */ /* 0x000fe200000006ff */
[----:B------:R-:W-:Y:S01]  /*6eb0*/  FMUL R30, R47, R34 ;  /* 0x000000222f1e7220 */ /* 0x000fe20000400000 */
[----:B------:R-:W-:Y:S01]  /*6ec0*/  LOP3.LUT R34, R58, 0xffff0000, RZ, 0xc0, !PT ;  /* 0xffff00003a227812 */ /* 0x000fe200078ec0ff */
[----:B------:R-:W-:Y:S01]  /*6ed0*/  FFMA R7, R49, R32, R7 ;  /* 0x0000002031077223 */ /* 0x000fe20000000007 */
[----:B------:R-:W-:Y:S01]  /*6ee0*/  LOP3.LUT R2, R59, 0xffff0000, RZ, 0xc0, !PT ;  /* 0xffff00003b027812 */ /* 0x000fe200078ec0ff */
[----:B------:R-:W-:Y:S01]  /*6ef0*/  FFMA R4, R49, R33, R4 ;  /* 0x0000002131047223 */ /* 0x000fe20000000004 */
[----:B------:R-:W-:Y:S01]  /*6f00*/  FMUL R11, R47, R11 ;  /* 0x0000000b2f0b7220 */ /* 0x000fe20000400000 */
[----:B------:R-:W-:Y:S01]  /*6f10*/  FFMA R5, R49, R34, R5 ;  /* 0x0000002231057223 */ /* 0x000fe20000000005 */
[----:B------:R-:W-:Y:S01]  /*6f20*/  F2FP.BF16.F32.PACK_AB R53, R7, R3 ;  /* 0x000000030735723e */ /* 0x000fe200000010ff */
[C---:B------:R-:W-:Y:S01]  /*6f30*/  FFMA R6, R49.reuse, R0, R6 ;  /* 0x0000000031067223 */ /* 0x040fe20000000006 */
[C---:B------:R-:W-:Y:S01]  /*6f40*/  SHF.L.U32 R0, R64.reuse, 0x10, RZ ;  /* 0x0000001040007819 */ /* 0x040fe200000006ff */
[----:B------:R-:W-:Y:S01]  /*6f50*/  FFMA R11, R49, R2, R11 ;  /* 0x00000002310b7223 */ /* 0x000fe2000000000b */
[----:B------:R-:W-:Y:S01]  /*6f60*/  LOP3.LUT R2, R64, 0xffff0000, RZ, 0xc0, !PT ;  /* 0xffff000040027812 */ /* 0x000fe200078ec0ff */
[----:B------:R-:W-:Y:S01]  /*6f70*/  FMUL R15, R47, R15 ;  /* 0x0000000f2f0f7220 */ /* 0x000fe20000400000 */
[----:B------:R-:W-:Y:S01]  /*6f80*/  SHF.L.U32 R3, R65, 0x10, RZ ;  /* 0x0000001041037819 */ /* 0x000fe200000006ff */
[----:B------:R-:W-:Y:S01]  /*6f90*/  FFMA R8, R49, R0, R8 ;  /* 0x0000000031087223 */ /* 0x000fe20000000008 */
[----:B------:R-:W-:Y:S01]  /*6fa0*/  LOP3.LUT R0, R65, 0xffff0000, RZ, 0xc0, !PT ;  /* 0xffff000041007812 */ /* 0x000fe200078ec0ff */
[C---:B------:R-:W-:Y:S01]  /*6fb0*/  FFMA R9, R49.reuse, R2, R9 ;  /* 0x0000000231097223 */ /* 0x040fe20000000009 */
[C---:B------:R-:W-:Y:S01]  /*6fc0*/  SHF.L.U32 R2, R66.reuse, 0x10, RZ ;  /* 0x0000001042027819 */ /* 0x040fe200000006ff */
[----:B------:R-:W-:Y:S01]  /*6fd0*/  FFMA R10, R49, R3, R10 ;  /* 0x00000003310a7223 */ /* 0x000fe2000000000a */
[----:B------:R-:W-:Y:S01]  /*6fe0*/  SHF.L.U32 R3, R67, 0x10, RZ ;  /* 0x0000001043037819 */ /* 0x000fe200000006ff */
[C---:B------:R-:W-:Y:S01]  /*6ff0*/  FFMA R15, R49.reuse, R0, R15 ;  /* 0x00000000310f7223 */ /* 0x040fe2000000000f */
[----:B------:R-:W-:Y:S01]  /*7000*/  LOP3.LUT R0, R66, 0xffff0000, RZ, 0xc0, !PT ;  /* 0xffff000042007812 */ /* 0x000fe200078ec0ff */
[----:B------:R-:W-:Y:S01]  /*7010*/  FFMA R12, R49, R2, R12 ;  /* 0x00000002310c7223 */ /* 0x000fe2000000000c */
[C---:B------:R-:W-:Y:S01]  /*7020*/  SHF.L.U32 R2, R72.reuse, 0x10, RZ ;  /* 0x0000001048027819 */ /* 0x040fe200000006ff */
[----:B------:R-:W-:Y:S01]  /*7030*/  FMUL R19, R47, R19 ;  /* 0x000000132f137220 */ /* 0x000fe20000400000 */
[----:B------:R-:W-:Y:S01]  /*7040*/  F2FP.BF16.F32.PACK_AB R54, R5, R4 ;  /* 0x000000040536723e */ /* 0x000fe200000010ff */
[----:B------:R-:W-:Y:S01]  /*7050*/  FFMA R13, R49, R0, R13 ;  /* 0x00000000310d7223 */ /* 0x000fe2000000000d */
[----:B------:R-:W-:Y:S01]  /*7060*/  LOP3.LUT R0, R67, 0xffff0000, RZ, 0xc0, !PT ;  /* 0xffff000043007812 */ /* 0x000fe200078ec0ff */
[----:B------:R-:W-:Y:S01]  /*7070*/  FFMA R14, R49, R3, R14 ;  /* 0x00000003310e7223 */ /* 0x000fe2000000000e */
[----:B------:R-:W-:Y:S01]  /*7080*/  LOP3.LUT R3, R72, 0xffff0000, RZ, 0xc0, !PT ;  /* 0xffff000048037812 */ /* 0x000fe200078ec0ff */
[----:B------:R-:W-:Y:S01]  /*7090*/  FMUL R23, R47, R23 ;  /* 0x000000172f177220 */ /* 0x000fe20000400000 */
[----:B------:R-:W-:Y:S01]  /*70a0*/  F2FP.BF16.F32.PACK_AB R55, R11, R6 ;  /* 0x000000060b37723e */ /* 0x000fe200000010ff */
[----:B------:R-:W-:Y:S01]  /*70b0*/  FFMA R19, R49, R0, R19 ;  /* 0x0000000031137223 */ /* 0x000fe20000000013 */
[----:B------:R-:W-:Y:S01]  /*70c0*/  SHF.L.U32 R0, R73, 0x10, RZ ;  /* 0x0000001049007819 */ /* 0x000fe200000006ff */
[----:B------:R-:W-:Y:S01]  /*70d0*/  FFMA R16, R49, R2, R16 ;  /* 0x0000000231107223 */ /* 0x000fe20000000010 */
[----:B------:R-:W-:Y:S01]  /*70e0*/  LOP3.LUT R2, R73, 0xffff0000, RZ, 0xc0, !PT ;  /* 0xffff000049027812 */ /* 0x000fe200078ec0ff */
[----:B------:R-:W-:Y:S01]  /*70f0*/  FFMA R17, R49, R3, R17 ;  /* 0x0000000331117223 */ /* 0x000fe20000000011 */
[----:B------:R-:W-:Y:S01]  /*7100*/  SHF.L.U32 R3, R75, 0x10, RZ ;  /* 0x000000104b037819 */ /* 0x000fe200000006ff */
[----:B------:R-:W-:Y:S01]  /*7110*/  FFMA R18, R49, R0, R18 ;  /* 0x0000000031127223 */ /* 0x000fe20000000012 */
[C---:B------:R-:W-:Y:S01]  /*7120*/  SHF.L.U32 R0, R74.reuse, 0x10, RZ ;  /* 0x000000104a007819 */ /* 0x040fe200000006ff */
[----:B------:R1:W-:Y:S01]  /*7130*/  STS.128 [R104], R52 ;  /* 0x0000003468007388 */ /* 0x0003e20000000c00 */
[----:B------:R-:W-:Y:S01]  /*7140*/  F2FP.BF16.F32.PACK_AB R8, R9, R8 ;  /* 0x000000080908723e */ /* 0x000fe200000010ff */
[C---:B------:R-:W-:Y:S01]  /*7150*/  FFMA R23, R49.reuse, R2, R23 ;  /* 0x0000000231177223 */ /* 0x040fe20000000017 */
[----:B------:R-:W-:Y:S01]  /*7160*/  LOP3.LUT R2, R74, 0xffff0000, RZ, 0xc0, !PT ;  /* 0xffff00004a027812 */ /* 0x000fe200078ec0ff */
[----:B------:R-:W-:Y:S01]  /*7170*/  FFMA R20, R49, R0, R20 ;  /* 0x0000000031147223 */ /* 0x000fe20000000014 */
[----:B------:R-:W-:Y:S01]  /*7180*/  LOP3.LUT R0, R75, 0xffff0000, RZ, 0xc0, !PT ;  /* 0xffff00004b007812 */ /* 0x000fe200078ec0ff */
[----:B------:R-:W-:Y:S01]  /*7190*/  FMUL R27, R47, R27 ;  /* 0x0000001b2f1b7220 */ /* 0x000fe20000400000 */
[----:B------:R-:W-:Y:S01]  /*71a0*/  F2FP.BF16.F32.PACK_AB R9, R15, R10 ;  /* 0x0000000a0f09723e */ /* 0x000fe200000010ff */
[C---:B------:R-:W-:Y:S01]  /*71b0*/  FFMA R21, R49.reuse, R2, R21 ;  /* 0x0000000231157223 */ /* 0x040fe20000000015 */
[C---:B------:R-:W-:Y:S01]  /*71c0*/  FFMA R22, R49.reuse, R3, R22 ;  /* 0x0000000331167223 */ /* 0x040fe20000000016 */
[----:B------:R-:W-:Y:S01]  /*71d0*/  FFMA R27, R49, R0, R27 ;  /* 0x00000000311b7223 */ /* 0x000fe2000000001b */
[C---:B------:R-:W-:Y:S01]  /*71e0*/  SHF.L.U32 R2, R80.reuse, 0x10, RZ ;  /* 0x0000001050027819 */ /* 0x040fe200000006ff */
[C---:B------:R-:W-:Y:S01]  /*71f0*/  FMUL R31, R47.reuse, R31 ;  /* 0x0000001f2f1f7220 */ /* 0x040fe20000400000 */
[----:B------:R-:W-:Y:S01]  /*7200*/  LOP3.LUT R0, R80, 0xffff0000, RZ, 0xc0, !PT ;  /* 0xffff000050007812 */ /* 0x000fe200078ec0ff */
[----:B------:R-:W-:Y:S01]  /*7210*/  FMUL R35, R47, R35 ;  /* 0x000000232f237220 */ /* 0x000fe20000400000 */
[----:B------:R-:W-:Y:S01]  /*7220*/  SHF.L.U32 R3, R81, 0x10, RZ ;  /* 0x0000001051037819 */ /* 0x000fe200000006ff */
[----:B------:R-:W-:Y:S01]  /*7230*/  FFMA R24, R49, R2, R24 ;  /* 0x0000000231187223 */ /* 0x000fe20000000018 */
[----:B------:R-:W-:Y:S01]  /*7240*/  F2FP.BF16.F32.PACK_AB R10, R13, R12 ;  /* 0x0000000c0d0a723e */ /* 0x000fe200000010ff */
[----:B------:R-:W-:Y:S01]  /*7250*/  FFMA R25, R49, R0, R25 ;  /* 0x0000000031197223 */ /* 0x000fe20000000019 */
[----:B------:R-:W-:Y:S01]  /*7260*/  F2FP.BF16.F32.PACK_AB R11, R19, R14 ;  /* 0x0000000e130b723e */ /* 0x000fe200000010ff */
[----:B------:R-:W-:Y:S01]  /*7270*/  FFMA R26, R49, R3, R26 ;  /* 0x00000003311a7223 */ /* 0x000fe2000000001a */
[----:B------:R-:W-:Y:S02]  /*7280*/  LOP3.LUT R0, R81, 0xffff0000, RZ, 0xc0, !PT ;  /* 0xffff000051007812 */ /* 0x000fe400078ec0ff */
[C---:B------:R-:W-:Y:S01]  /*7290*/  SHF.L.U32 R2, R82.reuse, 0x10, RZ ;  /* 0x0000001052027819 */ /* 0x040fe200000006ff */
[----:B------:R1:W-:Y:S01]  /*72a0*/  STS.128 [R103+0x10], R8 ;  /* 0x0000100867007388 */ /* 0x0003e20000000c00 */
[----:B------:R-:W-:Y:S01]  /*72b0*/  LOP3.LUT R3, R82, 0xffff0000, RZ, 0xc0, !PT ;  /* 0xffff000052037812 */ /* 0x000fe200078ec0ff */
[----:B------:R-:W-:Y:S01]  /*72c0*/  FFMA R31, R49, R0, R31 ;  /* 0x00000000311f7223 */ /* 0x000fe2000000001f */
[----:B------:R-:W-:Y:S01]  /*72d0*/  SHF.L.U32 R4, R83, 0x10, RZ ;  /* 0x0000001053047819 */ /* 0x000fe200000006ff */
[----:B------:R-:W-:Y:S01]  /*72e0*/  FFMA R28, R49, R2, R28 ;  /* 0x00000002311c7223 */ /* 0x000fe2000000001c */
[----:B------:R-:W-:Y:S01]  /*72f0*/  F2FP.BF16.F32.PACK_AB R16, R17, R16 ;  /* 0x000000101110723e */ /* 0x000fe200000010ff */
[----:B------:R-:W-:Y:S01]  /*7300*/  FFMA R29, R49, R3, R29 ;  /* 0x00000003311d7223 */ /* 0x000fe2000000001d */
[----:B------:R-:W-:Y:S01]  /*7310*/  LOP3.LUT R5, R83, 0xffff0000, RZ, 0xc0, !PT ;  /* 0xffff000053057812 */ /* 0x000fe200078ec0ff */
[----:B------:R-:W-:Y:S01]  /*7320*/  FFMA R30, R49, R4, R30 ;  /* 0x00000004311e7223 */ /* 0x000fe2000000001e */
[----:B------:R-:W-:Y:S02]  /*7330*/  F2FP.BF16.F32.PACK_AB R17, R23, R18 ;  /* 0x000000121711723e */ /* 0x000fe400000010ff */
[----:B------:R-:W-:Y:S01]  /*7340*/  F2FP.BF16.F32.PACK_AB R18, R21, R20 ;  /* 0x000000141512723e */ /* 0x000fe200000010ff */
[----:B------:R-:W-:Y:S01]  /*7350*/  FFMA R35, R49, R5, R35 ;  /* 0x0000000531237223 */ /* 0x000fe20000000023 */
[----:B------:R-:W-:Y:S02]  /*7360*/  F2FP.BF16.F32.PACK_AB R19, R27, R22 ;  /* 0x000000161b13723e */ /* 0x000fe400000010ff */
[----:B------:R-:W-:Y:S02]  /*7370*/  F2FP.BF16.F32.PACK_AB R24, R25, R24 ;  /* 0x000000181918723e */ /* 0x000fe400000010ff */
[----:B------:R-:W-:Y:S01]  /*7380*/  F2FP.BF16.F32.PACK_AB R25, R31, R26 ;  /* 0x0000001a1f19723e */ /* 0x000fe200000010ff */
[----:B------:R1:W-:Y:S01]  /*7390*/  STS.128 [R102+0x20], R16 ;  /* 0x0000201066007388 */ /* 0x0003e20000000c00 */
[----:B------:R-:W-:Y:S02]  /*73a0*/  F2FP.BF16.F32.PACK_AB R26, R29, R28 ;  /* 0x0000001c1d1a723e */ /* 0x000fe400000010ff */
[----:B------:R-:W-:Y:S05]  /*73b0*/  F2FP.BF16.F32.PACK_AB R27, R35, R30 ;  /* 0x0000001e231b723e */ /* 0x000fea00000010ff */
[----:B------:R1:W-:Y:S01]  /*73c0*/  STS.128 [R110+0x30], R24 ;  /* 0x000030186e007388 */ /* 0x0003e20000000c00 */
[----:B------:R-:W-:Y:S01]  /*73d0*/  @!PT LDS RZ, [RZ] ;  /* 0x00000000fffff984 */ /* 0x000fe20000000800 */
[----:B------:R-:W-:Y:S01]  /*73e0*/  @!PT LDS RZ, [RZ] ;  /* 0x00000000fffff984 */ /* 0x000fe20000000800 */
[----:B------:R-:W-:Y:S01]  /*73f0*/  @!PT LDS RZ, [RZ] ;  /* 0x00000000fffff984 */ /* 0x000fe20000000800 */
[----:B------:R-:W-:Y:S01]  /*7400*/  @!PT LDS RZ, [RZ] ;  /* 0x00000000fffff984 */ /* 0x000fe20000000800 */
[----:B------:R2:W-:Y:S07]  /*7410*/  MEMBAR.ALL.CTA ;  /* 0x0000000000007992 */ /* 0x0005ee0000008000 */
[----:B--2---:R-:W2:Y:S02]  /*7420*/  FENCE.VIEW.ASYNC.S ;  /* 0x00000000000073c6 */ /* 0x004ea40000000000 */
[----:B--2---:R-:W-:Y:S06]  /*7430*/  BAR.SYNC.DEFER_BLOCKING 0x1, 0x80 ;  /* 0x0042000000007b1d */ /* 0x004fec0000010000 */
[----:B------:R-:W-:Y:S05]  /*7440*/  @P0 BRA `(.L_x_119) ;  /* 0x0000000000280947 */ /* 0x000fea0003800000 */
[----:B------:R-:W-:Y:S01]  /*7450*/  UIADD3 UR4, UPT, UPT, UR36, 0x200, URZ ;  /* 0x0000020024047890 */ /* 0x000fe2000fffe0ff */
[----:B------:R-:W-:Y:S05]  /*7460*/  UMOV UR43, UR60 ;  /* 0x0000003c002b7c82 */ /* 0x000fea0008000000 */
[----:B------:R-:W-:Y:S01]  /*7470*/  MOV R97, UR4 ;  /* 0x0000000400617c02 */ /* 0x000fe20008000f00 */
[----:B------:R-:W-:Y:S03]  /*7480*/  UIADD3 UR4, UP0, UPT, UR50, 0x680, URZ ;  /* 0x0000068032047890 */ /* 0x000fe6000ff1e0ff */
[----:B------:R-:W-:Y:S01]  /*7490*/  R2UR UR40, R97 ;  /* 0x00000000612872ca */ /* 0x000fe200000e0000 */
[----:B------:R-:W-:Y:S11]  /*74a0*/  UIADD3.X UR5, UPT, UPT, URZ, UR51, URZ, UP0, !UPT ;  /* 0x00000033ff057290 */ /* 0x000ff600087fe4ff */
[----:B------:R-:W-:Y:S01]  /*74b0*/  @!UPT UIADD3 URZ, UPT, UPT, URZ, URZ, URZ ;  /* 0x000000fffffff290 */ /* 0x000fe2000fffe0ff */
[----:B------:R2:W-:Y:S01]  /*74c0*/  UTMASTG.3D [UR40], [UR4] ;  /* 0x00000028040073b5 */ /* 0x0005e20008010000 */
[----:B------:R0:W-:Y:S01]  /*74d0*/  UTMACMDFLUSH ;  /* 0x00000000000079b7 */ /* 0x0001e20000000000 */
[----:B--2---:R-:W-:Y:S04]  /*74e0*/  DEPBAR.LE SB0, 0x1 ;  /* 0x000080400000791a */ /* 0x004fe80000000000 */
.L_x_119:
[----:B------:R-:W-:Y:S05]  /*74f0*/  BSYNC.RECONVERGENT B0 ;  /* 0x0000000000007941 */ /* 0x000fea0003800200 */
.L_x_118:
[----:B------:R-:W-:Y:S01]  /*7500*/  BAR.SYNC.DEFER_BLOCKING 0x1, 0x80 ;  /* 0x0042000000007b1d */ /* 0x000fe20000010000 */
[----:B------:R-:W-:Y:S01]  /*7510*/  ISETP.NE.AND P1, PT, R111, RZ, PT ;  /* 0x000000ff6f00720c */ /* 0x000fe20003f25270 */
[----:B------:R-:W-:Y:S01]  /*7520*/  UISETP.NE.AND UP0, UPT, UR39, URZ, UPT ;  /* 0x000000ff2700728c */ /* 0x000fe2000bf05270 */
[----:B------:R-:W-:Y:S11]  /*7530*/  LEA R2, R60, UR36, 0x3 ;  /* 0x000000243c027c11 */ /* 0x000ff6000f8e18ff */
[----:B------:R-:W-:Y:S01]  /*7540*/  @P1 SHF.L.U32 R3, R101, 0x1f, RZ ;  /* 0x0000001f65031819 */ /* 0x000fe200000006ff */
[----:B------:R-:W-:Y:S06]  /*7550*/  BRA.U !UP0, `(.L_x_120) ;  /* 0x0000000108247547 */ /* 0x000fec000b800000 */
[----:B------:R-:W-:Y:S01]  /*7560*/  IMAD.U32 R4, RZ, RZ, UR37 ;  /* 0x00000025ff047e24 */ /* 0x000fe2000f8e00ff */
[----:B------:R-:W-:Y:S01]  /*7570*/  MOV R0, UR46 ;  /* 0x0000002e00007c02 */ /* 0x000fe20008000f00 */
[----:B------:R-:W-:Y:S03]  /*7580*/  UIADD3 UR4, UPT, UPT, UR37, 0x1, URZ ;  /* 0x0000000125047890 */ /* 0x000fe6000fffe0ff */
[----:B------:R-:W-:Y:S01]  /*7590*/  @P1 LEA R4, R4, UR36, 0x3 ;  /* 0x0000002404041c11 */ /* 0x000fe2000f8e18ff */
[----:B------:R-:W-:Y:S04]  /*75a0*/  UISETP.NE.AND UP0, UPT, UR4, 0x4, UPT ;  /* 0x000000040400788c */ /* 0x000fe8000bf05270 */
[----:B------:R-:W-:Y:S01]  /*75b0*/  @P1 VIADD R4, R4, 0x40 ;  /* 0x0000004004041836 */ /* 0x000fe20000000000 */
[----:B------:R-:W-:Y:S04]  /*75c0*/  USEL UR37, UR4, URZ, UP0 ;  /* 0x000000ff04257287 */ /* 0x000fe80008000000 */
[----:B------:R-:W-:Y:S04]  /*75d0*/  @P1 PRMT R0, R0, 0x654, R4 ;  /* 0x0000065400001816 */ /* 0x000fe80000000004 */
[----:B------:R2:W-:Y:S04]  /*75e0*/  @P1 SYNCS.ARRIVE.TRANS64.RED.A1T0 RZ, [R0+URZ], RZ ;  /* 0x000000ff00ff19a7 */ /* 0x0005e800081004ff */
.L_x_120:
[----:B------:R-:W4:Y:S01]  /*75f0*/  @P1 SYNCS.PHASECHK.TRANS64.TRYWAIT P0, [R2+URZ+0x20], R3 ;  /* 0x00002003020015a7 */ /* 0x000f2200080011ff */
[----:B------:R-:W-:Y:S01]  /*7600*/  BSSY B1, `(.L_x_121) ;  /* 0x0000016000017945 */ /* 0x000fe20003800000 */
[----:B----4-:R-:W-:Y:S03]  /*7610*/  @P1 SEL R61, RZ, 0x1, !P0 ;  /* 0x00000001ff3d1807 */ /* 0x010fe60004000000 */
[----:B------:R-:W-:Y:S05]  /*7620*/  @!P1 BRA `(.L_x_122) ;  /* 0x00000000004c9947 */ /* 0x000fea0003800000 */
[----:B------:R-:W-:Y:S01]  /*7630*/  ISETP.NE.AND P0, PT, R61, RZ, PT ;  /* 0x000000ff3d00720c */ /* 0x000fe20003f05270 */
[----:B------:R-:W-:Y:S01]  /*7640*/  BSSY B0, `(.L_x_123) ;  /* 0x000000b000007945 */ /* 0x000fe20003800000 */
[----:B------:R-:W-:Y:S11]  /*7650*/  ISETP.NE.AND P1, PT, R62, RZ, PT ;  /* 0x000000ff3e00720c */ /* 0x000ff60003f25270 */
[----:B------:R-:W-:Y:S02]  /*7660*/  @!UPT UIADD3 URZ, UPT, UPT, URZ, URZ, URZ ;  /* 0x000000fffffff290 */ /* 0x000fe4000fffe0ff */
[C---:B------:R-:W-:Y:S01]  /*7670*/  @P1 IMAD R6, R60.reuse, 0x2000, R104 ;  /* 0x000020003c061824 */ /* 0x040fe200078e0268 */
[C---:B------:R-:W-:Y:S01]  /*7680*/  @P1 LEA R4, R60.reuse, R102, 0xd ;  /* 0x000000663c041211 */ /* 0x040fe200078e68ff */
[C---:B------:R-:W-:Y:S02]  /*7690*/  @P1 IMAD R5, R60.reuse, 0x2000, R103 ;  /* 0x000020003c051824 */ /* 0x040fe400078e0267 */
[----:B------:R-:W-:Y:S01]  /*76a0*/  @P1 IMAD R3, R60, 0x2000, R110 ;  /* 0x000020003c031824 */ /* 0x000fe200078e026e */
[----:B------:R-:W-:Y:S06]  /*76b0*/  @P0 BRA `(.L_x_124) ;  /* 0x00000000000c0947 */ /* 0x000fec0003800000 */
[----:B--2---:R-:W-:Y:S04]  /*76c0*/  SHF.L.U32 R0, R101, 0x1f, RZ ;  /* 0x0000001f65007819 */ /* 0x004fe800000006ff */
[----:B------:R-:W2:Y:S02]  /*76d0*/  SYNCS.PHASECHK.TRANS64.TRYWAIT P0, [R2+URZ+0x20], R0 ;  /* 0x00002000020075a7 */ /* 0x000ea400080011ff */
[----:B--2---:R-:W-:Y:S05]  /*76e0*/  @!P0 BRA `(.L_x_125) ;  /* 0x0000003000848947 */ /* 0x004fea0003800000 */
.L_x_124:
[----:B------:R-:W-:Y:S05]  /*76f0*/  BSYNC B0 ;  /* 0x0000000000007941 */ /* 0x000fea0003800000 */
.L_x_123:
[----:B------:R-:W-:Y:S02]  /*7700*/  ISETP.NE.AND P0, PT, R62, RZ, PT ;  /* 0x000000ff3e00720c */ /* 0x000fe40003f05270 */
[----:B------:R-:W-:Y:S11]  /*7710*/  IADD3 R60, PT, PT, R60, 0x1, RZ ;  /* 0x000000013c3c7810 */ /* 0x000ff60007ffe0ff */
[----:B------:R4:W1:Y:S04]  /*7720*/  @P0 LDS.128 R56, [R6] ;  /* 0x0000000006380984 */ /* 0x0008680000000c00 */
[----:B------:R4:W1:Y:S04]  /*7730*/  @P0 LDS.128 R64, [R5+0x10] ;  /* 0x0000100005400984 */ /* 0x0008680000000c00 */
[----:B------:R4:W1:Y:S04]  /*7740*/  @P0 LDS.128 R72, [R4+0x20] ;  /* 0x0000200004480984 */ /* 0x0008680000000c00 */
[----:B------:R4:W1:Y:S02]  /*7750*/  @P0 LDS.128 R80, [R3+0x30] ;  /* 0x0000300003500984 */ /* 0x0008640000000c00 */
.L_x_122:
[----:B------:R-:W-:Y:S05]  /*7760*/  BSYNC B1 ;  /* 0x0000000000017941 */ /* 0x000fea0003800000 */
.L_x_121:
[----:B--2---:R-:W-:Y:S05]  /*7770*/  VIADD R0, R48, 0x20 ;  /* 0x0000002030007836 */ /* 0x004fea0000000000 */
[----:B------:R-:W-:Y:S04]  /*7780*/  SHF.R.U32.HI R0, RZ, 0x15, R0 ;  /* 0x00000015ff007819 */ /* 0x000fe80000011600 */
[----:B------:R-:W-:Y:S11]  /*7790*/  LOP3.LUT P0, RZ, R0, 0x3, R96, 0x48, !PT ;  /* 0x0000000300ff7812 */ /* 0x000ff60007804860 */
[----:B------:R-:W-:Y:S02]  /*77a0*/  @!UPT UIADD3 URZ, UPT, UPT, URZ, URZ, URZ ;  /* 0x000000fffffff290 */ /* 0x000fe4000fffe0ff */
[----:B------:R-:W-:Y:S05]  /*77b0*/  @!P0 BRA `(.L_x_126) ;  /* 0x0000000000408947 */ /* 0x000fea0003800000 */
[----:B------:R-:W2:Y:S01]  /*77c0*/  LDCU.64 UR8, c[0x4][0x70] ;  /* 0x01000e00ff0877ac */ /* 0x000ea20008000a00 */
[----:B----4-:R-:W-:Y:S01]  /*77d0*/  MOV R3, 0x0 ;  /* 0x0000000000037802 */ /* 0x010fe20000000f00 */
[----:B------:R-:W-:Y:S02]  /*77e0*/  HFMA2 R12, -RZ, RZ, 0, 5.9604644775390625e-08 ;  /* 0x00000001ff0c7431 */ /* 0x000fe400000001ff */
[----:B-1----:R-:W-:Y:S02]  /*77f0*/  IMAD.MOV.U32 R8, RZ, RZ, 0x192 ;  /* 0x00000192ff087424 */ /* 0x002fe400078e00ff */
[----:B------:R-:W-:Y:S01]  /*7800*/  IMAD.MOV.U32 R13, RZ, RZ, RZ ;  /* 0x000000ffff0d7224 */ /* 0x000fe200078e00ff */
[----:B------:R-:W1:Y:S01]  /*7810*/  LDCU.64 UR6, c[0x4][0x78] ;  /* 0x01000f00ff0677ac */ /* 0x000e620008000a00 */
[----:B------:R-:W4:Y:S01]  /*7820*/  LDC.64 R2, c[0x4][R3] ;  /* 0x0100000003027b82 */ /* 0x000f220000000a00 */
[----:B------:R-:W5:Y:S01]  /*7830*/  LDCU.64 UR4, c[0x4][0x10] ;  /* 0x01000200ff0477ac */ /* 0x000f620008000a00 */
[----:B--2---:R-:W-:Y:S01]  /*7840*/  MOV R5, UR9 ;  /* 0x0000000900057c02 */ /* 0x004fe20008000f00 */
[----:B------:R-:W-:Y:S01]  /*7850*/  IMAD.U32 R4, RZ, RZ, UR8 ;  /* 0x00000008ff047e24 */ /* 0x000fe2000f8e00ff */
[----:B-1----:R-:W-:Y:S01]  /*7860*/  MOV R7, UR7 ;  /* 0x0000000700077c02 */ /* 0x002fe20008000f00 */
[----:B------:R-:W-:Y:S01]  /*7870*/  IMAD.U32 R6, RZ, RZ, UR6 ;  /* 0x00000006ff067e24 */ /* 0x000fe2000f8e00ff */
[----:B-----5:R-:W-:Y:S01]  /*7880*/  MOV R11, UR5 ;  /* 0x00000005000b7c02 */ /* 0x020fe20008000f00 */
[----:B------:R-:W-:Y:S02]  /*7890*/  IMAD.U32 R10, RZ, RZ, UR4 ;  /* 0x00000004ff0a7e24 */ /* 0x000fe4000f8e00ff */
[----:B------:R-:W-:Y:S07]  /*78a0*/  LEPC R20, `(.L_x_126) ;  /* 0x000000001014794e */ /* 0x000fee0000000000 */
[----:B---34-:R-:W-:Y:S05]  /*78b0*/  CALL.ABS.NOINC R2 ;  /* 0x0000000002007343 */ /* 0x018fea0003c00000 */
.L_x_126:
[----:B------:R-:W-:Y:S01]  /*78c0*/  ISETP.NE.AND P6, PT, R111, RZ, PT ;  /* 0x000000ff6f00720c */ /* 0x000fe20003fc5270 */
[----:B------:R-:W-:Y:S05]  /*78d0*/  WARPSYNC.ALL ;  /* 0x0000000000007948 */ /* 0x000fea0003800000 */
[----:B------:R-:W-:Y:S01]  /*78e0*/  R2UR UR4, R48 ;  /* 0x00000000300472ca */ /* 0x000fe200000e0000 */
[----:B------:R-:W-:Y:S01]  /*78f0*/  BSSY.RECONVERGENT B0, `(.L_x_127) ;  /* 0x000008f000007945 */ /* 0x000fe20003800200 */
[----:B------:R-:W-:Y:S02]  /*7900*/  MOV R50, UR37 ;  /* 0x0000002500327c02 */ /* 0x000fe40008000f00 */
[----:B-1--4-:R-:W-:Y:S02]  /*7910*/  SHF.L.U32 R3, R56, 0x10, RZ ;  /* 0x0000001038037819 */ /* 0x012fe400000006ff */
[----:B------:R-:W-:Y:S02]  /*7920*/  MOV R63, UR46 ;  /* 0x0000002e003f7c02 */ /* 0x000fe40008000f00 */
[----:B------:R-:W-:Y:S02]  /*7930*/  @P6 LEA R50, R50, UR36, 0x3 ;  /* 0x0000002432326c11 */ /* 0x000fe4000f8e18ff */
[----:B------:R-:W-:Y:S02]  /*7940*/  LOP3.LUT R51, R57, 0xffff0000, RZ, 0xc0, !PT ;  /* 0xffff000039337812 */ /* 0x000fe400078ec0ff */
[----:B------:R-:W-:Y:S01]  /*7950*/  @P6 IADD3 R50, PT, PT, R50, 0x40, RZ ;  /* 0x0000004032326810 */ /* 0x000fe20007ffe0ff */
[----:B------:R-:W1:Y:S01]  /*7960*/  LDTM.x32 R4, tmem[UR4+0x20] ;  /* 0x00002004000479ee */ /* 0x000e6200082c0000 */
[----:B------:R-:W-:Y:S02]  /*7970*/  ISETP.NE.AND P0, PT, R106, RZ, PT ;  /* 0x000000ff6a00720c */ /* 0x000fe40003f05270 */
[----:B------:R-:W-:Y:S02]  /*7980*/  @P6 PRMT R63, R63, 0x654, R50 ;  /* 0x000006543f3f6816 */ /* 0x000fe40000000032 */
[----:B------:R-:W-:Y:S01]  /*7990*/  SHF.L.U32 R50, R57, 0x10, RZ ;  /* 0x0000001039327819 */ /* 0x000fe200000006ff */
[C---:B-1----:R-:W-:Y:S01]  /*79a0*/  FMUL R0, R47.reuse, R4 ;  /* 0x000000042f007220 */ /* 0x042fe20000400000 */
[----:B------:R-:W-:Y:S01]  /*79b0*/  LOP3.LUT R4, R56, 0xffff0000, RZ, 0xc0, !PT ;  /* 0xffff000038047812 */ /* 0x000fe200078ec0ff */
[C---:B------:R-:W-:Y:S01]  /*79c0*/  FMUL R2, R47.reuse, R5 ;  /* 0x000000052f027220 */ /* 0x040fe20000400000 */
[----:B------:R-:W-:Y:S01]  /*79d0*/  FMUL R7, R47, R7 ;  /* 0x000000072f077220 */ /* 0x000fe20000400000 */
[----:B------:R-:W-:Y:S01]  /*79e0*/  FFMA R0, R49, R3, R0 ;  /* 0x0000000331007223 */ /* 0x000fe20000000000 */
[----:B------:R-:W-:Y:S01]  /*79f0*/  FMUL R3, R47, R6 ;  /* 0x000000062f037220 */ /* 0x000fe20000400000 */
[----:B------:R-:W-:Y:S01]  /*7a00*/  FFMA R2, R49, R4, R2 ;  /* 0x0000000431027223 */ /* 0x000fe20000000002 */
[C---:B------:R-:W-:Y:S01]  /*7a10*/  FMUL R4, R47.reuse, R8 ;  /* 0x000000082f047220 */ /* 0x040fe20000400000 */
[C---:B------:R-:W-:Y:S01]  /*7a20*/  FMUL R8, R47.reuse, R12 ;  /* 0x0000000c2f087220 */ /* 0x040fe20000400000 */
[C---:B------:R-:W-:Y:S01]  /*7a30*/  FMUL R12, R47.reuse, R16 ;  /* 0x000000102f0c7220 */ /* 0x040fe20000400000 */
[C---:B------:R-:W-:Y:S01]  /*7a40*/  FMUL R16, R47.reuse, R20 ;  /* 0x000000142f107220 */ /* 0x040fe20000400000 */
[----:B------:R-:W-:Y:S01]  /*7a50*/  F2FP.BF16.F32.PACK_AB R52, R2, R0 ;  /* 0x000000000234723e */ /* 0x000fe200000010ff */
[C---:B------:R-:W-:Y:S01]  /*7a60*/  FMUL R20, R47.reuse, R24 ;  /* 0x000000182f147220 */ /* 0x040fe20000400000 */
[C---:B------:R-:W-:Y:S01]  /*7a70*/  LOP3.LUT R0, R58.reuse, 0xffff0000, RZ, 0xc0, !PT ;  /* 0xffff00003a007812 */ /* 0x040fe200078ec0ff */
[----:B------:R-:W-:Y:S01]  /*7a80*/  FMUL R24, R47, R28 ;  /* 0x0000001c2f187220 */ /* 0x000fe20000400000 */
[----:B------:R-:W-:Y:S01]  /*7a90*/  SHF.L.U32 R2, R59, 0x10, RZ ;  /* 0x000000103b027819 */ /* 0x000fe200000006ff */
[C---:B------:R-:W-:Y:S01]  /*7aa0*/  FMUL R28, R47.reuse, R32 ;  /* 0x000000202f1c7220 */ /* 0x040fe20000400000 */
[----:B------:R-:W-:Y:S01]  /*7ab0*/  SHF.L.U32 R32, R58, 0x10, RZ ;  /* 0x000000103a207819 */ /* 0x000fe200000006ff */
[----:B------:R-:W-:Y:S01]  /*7ac0*/  FMUL R5, R47, R9 ;  /* 0x000000092f057220 */ /* 0x000fe20000400000 */
[C---:B------:R-:W-:Y:S01]  /*7ad0*/  FFMA R3, R49.reuse, R50, R3 ;  /* 0x0000003231037223 */ /* 0x040fe20000000003 */
[----:B------:R-:W-:Y:S01]  /*7ae0*/  FFMA R7, R49, R51, R7 ;  /* 0x0000003331077223 */ /* 0x000fe20000000007 */
[----:B------:R-:W-:Y:S01]  /*7af0*/  FMUL R6, R47, R10 ;  /* 0x0000000a2f067220 */ /* 0x000fe20000400000 */
[----:B------:R-:W-:Y:S01]  /*7b00*/  FFMA R4, R49, R32, R4 ;  /* 0x0000002031047223 */ /* 0x000fe20000000004 */
[----:B------:R-:W-:Y:S01]  /*7b10*/  LOP3.LUT R32, R59, 0xffff0000, RZ, 0xc0, !PT ;  /* 0xffff00003b207812 */ /* 0x000fe200078ec0ff */
[----:B------:R-:W-:Y:S01]  /*7b20*/  FFMA R5, R49, R0, R5 ;  /* 0x0000000031057223 */ /* 0x000fe20000000005 */
[C---:B------:R-:W-:Y:S01]  /*7b30*/  SHF.L.U32 R0, R64.reuse, 0x10, RZ ;  /* 0x0000001040007819 */ /* 0x040fe200000006ff */
[----:B------:R-:W-:Y:S01]  /*7b40*/  FMUL R11, R47, R11 ;  /* 0x0000000b2f0b7220 */ /* 0x000fe20000400000 */
[----:B------:R-:W-:Y:S01]  /*7b50*/  F2FP.BF16.F32.PACK_AB R53, R7, R3 ;  /* 0x000000030735723e */ /* 0x000fe200000010ff */
[C---:B------:R-:W-:Y:S01]  /*7b60*/  FFMA R6, R49.reuse, R2, R6 ;  /* 0x0000000231067223 */ /* 0x040fe20000000006 */
[----:B------:R-:W-:Y:S01]  /*7b70*/  LOP3.LUT R2, R64, 0xffff0000, RZ, 0xc0, !PT ;  /* 0xffff000040027812 */ /* 0x000fe200078ec0ff */
[----:B------:R-:W-:Y:S01]  /*7b80*/  FFMA R11, R49, R32, R11 ;  /* 0x00000020310b7223 */ /* 0x000fe2000000000b */
[----:B------:R-:W-:Y:S01]  /*7b90*/  SHF.L.U32 R3, R65, 0x10, RZ ;  /* 0x0000001041037819 */ /* 0x000fe200000006ff */
[----:B------:R-:W-:Y:S01]  /*7ba0*/  FFMA R8, R49, R0, R8 ;  /* 0x0000000031087223 */ /* 0x000fe20000000008 */
[----:B------:R-:W-:Y:S01]  /*7bb0*/  LOP3.LUT R0, R65, 0xffff0000, RZ, 0xc0, !PT ;  /* 0xffff000041007812 */ /* 0x000fe200078ec0ff */
[----:B------:R-:W-:Y:S01]  /*7bc0*/  FMUL R9, R47, R13 ;  /* 0x0000000d2f097220 */ /* 0x000fe20000400000 */
[----:B------:R-:W-:Y:S01]  /*7bd0*/  F2FP.BF16.F32.PACK_AB R54, R5, R4 ;  /* 0x000000040536723e */ /* 0x000fe200000010ff */
[----:B------:R-:W-:Y:S01]  /*7be0*/  FMUL R10, R47, R14 ;  /* 0x0000000e2f0a7220 */ /* 0x000fe20000400000 */
[----:B------:R-:W-:Y:S01]  /*7bf0*/  F2FP.BF16.F32.PACK_AB R55, R11, R6 ;  /* 0x000000060b37723e */ /* 0x000fe200000010ff */
[----:B------:R-:W-:Y:S01]  /*7c00*/  FMUL R15, R47, R15 ;  /* 0x0000000f2f0f7220 */ /* 0x000fe20000400000 */
[----:B------:R-:W-:Y:S01]  /*7c10*/  SHF.L.U32 R4, R81, 0x10, RZ ;  /* 0x0000001051047819 */ /* 0x000fe200000006ff */
[C---:B------:R-:W-:Y:S01]  /*7c20*/  FFMA R9, R49.reuse, R2, R9 ;  /* 0x0000000231097223 */ /* 0x040fe20000000009 */
[C---:B------:R-:W-:Y:S01]  /*7c30*/  SHF.L.U32 R2, R66.reuse, 0x10, RZ ;  /* 0x0000001042027819 */ /* 0x040fe200000006ff */
[C---:B------:R-:W-:Y:S01]  /*7c40*/  FFMA R10, R49.reuse, R3, R10 ;  /* 0x00000003310a7223 */ /* 0x040fe2000000000a */
[----:B------:R-:W-:Y:S01]  /*7c50*/  LOP3.LUT R3, R66, 0xffff0000, RZ, 0xc0, !PT ;  /* 0xffff000042037812 */ /* 0x000fe200078ec0ff */
[----:B------:R-:W-:Y:S01]  /*7c60*/  FFMA R15, R49, R0, R15 ;  /* 0x00000000310f7223 */ /* 0x000fe2000000000f */
[----:B------:R-:W-:Y:S01]  /*7c70*/  SHF.L.U32 R0, R67, 0x10, RZ ;  /* 0x0000001043007819 */ /* 0x000fe200000006ff */
[----:B------:R-:W-:Y:S01]  /*7c80*/  FMUL R13, R47, R17 ;  /* 0x000000112f0d7220 */ /* 0x000fe20000400000 */
[----:B------:R-:W-:Y:S01]  /*7c90*/  F2FP.BF16.F32.PACK_AB R8, R9, R8 ;  /* 0x000000080908723e */ /* 0x000fe200000010ff */
[----:B------:R-:W-:Y:S01]  /*7ca0*/  FMUL R14, R47, R18 ;  /* 0x000000122f0e7220 */ /* 0x000fe20000400000 */
[----:B------:R-:W-:Y:S01]  /*7cb0*/  F2FP.BF16.F32.PACK_AB R9, R15, R10 ;  /* 0x0000000a0f09723e */ /* 0x000fe200000010ff */
[----:B------:R-:W-:Y:S01]  /*7cc0*/  FFMA R12, R49, R2, R12 ;  /* 0x00000002310c7223 */ /* 0x000fe2000000000c */
[----:B------:R-:W-:Y:S01]  /*7cd0*/  LOP3.LUT R2, R67, 0xffff0000, RZ, 0xc0, !PT ;  /* 0xffff000043027812 */ /* 0x000fe200078ec0ff */
[----:B------:R-:W-:Y:S01]  /*7ce0*/  FFMA R13, R49, R3, R13 ;  /* 0x00000003310d7223 */ /* 0x000fe2000000000d */
[----:B------:R-:W-:Y:S01]  /*7cf0*/  SHF.L.U32 R3, R73, 0x10, RZ ;  /* 0x0000001049037819 */ /* 0x000fe200000006ff */
[----:B------:R-:W-:Y:S01]  /*7d00*/  FFMA R14, R49, R0, R14 ;  /* 0x00000000310e7223 */ /* 0x000fe2000000000e */
[C---:B------:R-:W-:Y:S01]  /*7d10*/  SHF.L.U32 R0, R72.reuse, 0x10, RZ ;  /* 0x0000001048007819 */ /* 0x040fe200000006ff */
[----:B------:R-:W-:Y:S01]  /*7d20*/  FMUL R19, R47, R19 ;  /* 0x000000132f137220 */ /* 0x000fe20000400000 */
[----:B------:R-:W-:Y:S01]  /*7d30*/  F2FP.BF16.F32.PACK_AB R10, R13, R12 ;  /* 0x0000000c0d0a723e */ /* 0x000fe200000010ff */
[----:B------:R-:W-:Y:S01]  /*7d40*/  FMUL R17, R47, R21 ;  /* 0x000000152f117220 */ /* 0x000fe20000400000 */
[----:B------:R-:W-:Y:S01]  /*7d50*/  LOP3.LUT R5, R83, 0xffff0000, RZ, 0xc0, !PT ;  /* 0xffff000053057812 */ /* 0x000fe200078ec0ff */
[C---:B------:R-:W-:Y:S01]  /*7d60*/  FFMA R19, R49.reuse, R2, R19 ;  /* 0x0000000231137223 */ /* 0x040fe20000000013 */
[----:B------:R-:W-:Y:S01]  /*7d70*/  LOP3.LUT R2, R72, 0xffff0000, RZ, 0xc0, !PT ;  /* 0xffff000048027812 */ /* 0x000fe200078ec0ff */
[----:B------:R1:W-:Y:S01]  /*7d80*/  STS.128 [R104+0x2000], R52 ;  /* 0x0020003468007388 */ /* 0x0003e20000000c00 */
[----:B------:R-:W-:Y:S01]  /*7d90*/  FFMA R16, R49, R0, R16 ;  /* 0x0000000031107223 */ /* 0x000fe20000000010 */
[----:B------:R-:W-:Y:S01]  /*7da0*/  LOP3.LUT R0, R73, 0xffff0000, RZ, 0xc0, !PT ;  /* 0xffff000049007812 */ /* 0x000fe200078ec0ff */
[----:B------:R-:W-:Y:S01]  /*7db0*/  FMUL R18, R47, R22 ;  /* 0x000000162f127220 */ /* 0x000fe20000400000 */
[----:B------:R-:W-:Y:S01]  /*7dc0*/  F2FP.BF16.F32.PACK_AB R11, R19, R14 ;  /* 0x0000000e130b723e */ /* 0x000fe200000010ff */
[----:B------:R-:W-:Y:S01]  /*7dd0*/  FMUL R23, R47, R23 ;  /* 0x000000172f177220 */ /* 0x000fe20000400000 */
[C---:B------:R-:W-:Y:S01]  /*7de0*/  FFMA R17, R49.reuse, R2, R17 ;  /* 0x0000000231117223 */ /* 0x040fe20000000011 */
[C---:B------:R-:W-:Y:S01]  /*7df0*/  SHF.L.U32 R2, R74.reuse, 0x10, RZ ;  /* 0x000000104a027819 */ /* 0x040fe200000006ff */
[----:B------:R-:W-:Y:S01]  /*7e00*/  FFMA R18, R49, R3, R18 ;  /* 0x0000000331127223 */ /* 0x000fe20000000012 */
[----:B------:R-:W-:Y:S01]  /*7e10*/  SHF.L.U32 R3, R75, 0x10, RZ ;  /* 0x000000104b037819 */ /* 0x000fe200000006ff */
[----:B------:R1:W-:Y:S01]  /*7e20*/  STS.128 [R103+0x2010], R8 ;  /* 0x0020100867007388 */ /* 0x0003e20000000c00 */
[----:B------:R-:W-:Y:S01]  /*7e30*/  F2FP.BF16.F32.PACK_AB R16, R17, R16 ;  /* 0x000000101110723e */ /* 0x000fe200000010ff */
[----:B------:R-:W-:Y:S01]  /*7e40*/  FFMA R23, R49, R0, R23 ;  /* 0x0000000031177223 */ /* 0x000fe20000000017 */
[----:B------:R-:W-:Y:S01]  /*7e50*/  LOP3.LUT R0, R74, 0xffff0000, RZ, 0xc0, !PT ;  /* 0xffff00004a007812 */ /* 0x000fe200078ec0ff */
[C---:B------:R-:W-:Y:S01]  /*7e60*/  FMUL R21, R47.reuse, R25 ;  /* 0x000000192f157220 */ /* 0x040fe20000400000 */
[----:B------:R-:W-:Y:S01]  /*7e70*/  FMUL R22, R47, R26 ;  /* 0x0000001a2f167220 */ /* 0x000fe20000400000 */
[C---:B------:R-:W-:Y:S01]  /*7e80*/  FFMA R20, R49.reuse, R2, R20 ;  /* 0x0000000231147223 */ /* 0x040fe20000000014 */
[C---:B------:R-:W-:Y:S01]  /*7e90*/  SHF.L.U32 R2, R80.reuse, 0x10, RZ ;  /* 0x0000001050027819 */ /* 0x040fe200000006ff */
[----:B------:R-:W-:Y:S01]  /*7ea0*/  FFMA R21, R49, R0, R21 ;  /* 0x0000000031157223 */ /* 0x000fe20000000015 */
[----:B------:R-:W-:Y:S01]  /*7eb0*/  LOP3.LUT R0, R75, 0xffff0000, RZ, 0xc0, !PT ;  /* 0xffff00004b007812 */ /* 0x000fe200078ec0ff */
[----:B------:R-:W-:Y:S01]  /*7ec0*/  FFMA R22, R49, R3, R22 ;  /* 0x0000000331167223 */ /* 0x000fe20000000016 */
[C---:B------:R-:W-:Y:S01]  /*7ed0*/  FMUL R27, R47.reuse, R27 ;  /* 0x0000001b2f1b7220 */ /* 0x040fe20000400000 */
[----:B------:R-:W-:Y:S01]  /*7ee0*/  LOP3.LUT R3, R80, 0xffff0000, RZ, 0xc0, !PT ;  /* 0xffff000050037812 */ /* 0x000fe200078ec0ff */
[C---:B------:R-:W-:Y:S01]  /*7ef0*/  FMUL R25, R47.reuse, R29 ;  /* 0x0000001d2f197220 */ /* 0x040fe20000400000 */
[----:B------:R-:W-:Y:S01]  /*7f00*/  FMUL R26, R47, R30 ;  /* 0x0000001e2f1a7220 */ /* 0x000fe20000400000 */
[C---:B------:R-:W-:Y:S01]  /*7f10*/  FFMA R27, R49.reuse, R0, R27 ;  /* 0x00000000311b7223 */ /* 0x040fe2000000001b */
[----:B------:R-:W-:Y:S01]  /*7f20*/  FFMA R24, R49, R2, R24 ;  /* 0x0000000231187223 */ /* 0x000fe20000000018 */
[----:B------:R-:W-:Y:S01]  /*7f30*/  LOP3.LUT R0, R81, 0xffff0000, RZ, 0xc0, !PT ;  /* 0xffff000051007812 */ /* 0x000fe200078ec0ff */
[----:B------:R-:W-:Y:S01]  /*7f40*/  FFMA R25, R49, R3, R25 ;  /* 0x0000000331197223 */ /* 0x000fe20000000019 */
[----:B------:R-:W-:Y:S01]  /*7f50*/  FMUL R31, R47, R31 ;  /* 0x0000001f2f1f7220 */ /* 0x000fe20000400000 */
[C---:B------:R-:W-:Y:S01]  /*7f60*/  SHF.L.U32 R2, R82.reuse, 0x10, RZ ;  /* 0x0000001052027819 */ /* 0x040fe200000006ff */
[----:B------:R-:W-:Y:S01]  /*7f70*/  FFMA R26, R49, R4, R26 ;  /* 0x00000004311a7223 */ /* 0x000fe2000000001a */
[----:B------:R-:W-:Y:S01]  /*7f80*/  LOP3.LUT R3, R82, 0xffff0000, RZ, 0xc0, !PT ;  /* 0xffff000052037812 */ /* 0x000fe200078ec0ff */
[----:B------:R-:W-:Y:S01]  /*7f90*/  FMUL R29, R47, R33 ;  /* 0x000000212f1d7220 */ /* 0x000fe20000400000 */
[----:B------:R-:W-:Y:S01]  /*7fa0*/  SHF.L.U32 R4, R83, 0x10, RZ ;  /* 0x0000001053047819 */ /* 0x000fe200000006ff */
[----:B------:R-:W-:Y:S01]  /*7fb0*/  FMUL R30, R47, R34 ;  /* 0x000000222f1e7220 */ /* 0x000fe20000400000 */
[----:B------:R-:W-:Y:S01]  /*7fc0*/  F2FP.BF16.F32.PACK_AB R17, R23, R18 ;  /* 0x000000121711723e */ /* 0x000fe200000010ff */
[----:B------:R-:W-:Y:S01]  /*7fd0*/  FFMA R31, R49, R0, R31 ;  /* 0x00000000311f7223 */ /* 0x000fe2000000001f */
[----:B------:R-:W-:Y:S01]  /*7fe0*/  FMUL R35, R47, R35 ;  /* 0x000000232f237220 */ /* 0x000fe20000400000 */
[----:B------:R-:W-:Y:S01]  /*7ff0*/  F2FP.BF16.F32.PACK_AB R18, R21, R20 ;  /* 0x000000141512723e */ /* 0x000fe200000010ff */
[----:B------:R-:W-:Y:S01]  /*8000*/  FFMA R28, R49, R2, R28 ;  /* 0x00000002311c7223 */ /* 0x000fe2000000001c */
[----:B------:R-:W-:Y:S01]  /*8010*/  F2FP.BF16.F32.PACK_AB R19, R27, R22 ;  /* 0x000000161b13723e */ /* 0x000fe200000010ff */
[C---:B------:R-:W-:Y:S01]  /*8020*/  FFMA R29, R49.reuse, R3, R29 ;  /* 0x00000003311d7223 */ /* 0x040fe2000000001d */
[C---:B------:R-:W-:Y:S01]  /*8030*/  FFMA R30, R49.reuse, R4, R30 ;  /* 0x00000004311e7223 */ /* 0x040fe2000000001e */
[----:B------:R-:W-:Y:S01]  /*8040*/  FFMA R35, R49, R5, R35 ;  /* 0x0000000531237223 */ /* 0x000fe20000000023 */
[----:B------:R-:W-:Y:S01]  /*8050*/  F2FP.BF16.F32.PACK_AB R24, R25, R24 ;  /* 0x000000181918723e */ /* 0x000fe200000010ff */
[----:B------:R1:W-:Y:S01]  /*8060*/  STS.128 [R102+0x2020], R16 ;  /* 0x0020201066007388 */ /* 0x0003e20000000c00 */
[----:B------:R-:W-:Y:S02]  /*8070*/  F2FP.BF16.F32.PACK_AB R25, R31, R26 ;  /* 0x0000001a1f19723e */ /* 0x000fe400000010ff */
[----:B------:R-:W-:Y:S02]  /*8080*/  F2FP.BF16.F32.PACK_AB R26, R29, R28 ;  /* 0x0000001c1d1a723e */ /* 0x000fe400000010ff */
[----:B------:R-:W-:Y:S02]  /*8090*/  F2FP.BF16.F32.PACK_AB R27, R35, R30 ;  /* 0x0000001e231b723e */ /* 0x000fe400000010ff */
[----:B------:R-:W-:Y:S02]  /*80a0*/  LEA R0, R60, UR36, 0x3 ;  /* 0x000000243c007c11 */ /* 0x000fe4000f8e18ff */
[----:B------:R-:W-:Y:S01]  /*80b0*/  @P6 SHF.L.U32 R2, R101, 0x1f, RZ ;  /* 0x0000001f65026819 */ /* 0x000fe200000006ff */
        /* <DEDUP_REMOVED lines=9> */
[----:B------:R-:W-:Y:S02]  /*8150*/  UIADD3 UR4, UP0, UPT, UR50, 0x680, URZ ;  /* 0x0000068032047890 */ /* 0x000fe4000ff1e0ff */
[----:B------:R-:W-:Y:S02]  /*8160*/  UIADD3 UR9, UPT, UPT, UR41, 0x20, URZ ;  /* 0x0000002029097890 */ /* 0x000fe4000fffe0ff */
[----:B------:R-:W-:Y:S02]  /*8170*/  UIADD3 UR8, UPT, UPT, UR36, 0x2200, URZ ;  /* 0x0000220024087890 */ /* 0x000fe4000fffe0ff */
[----:B------:R-:W-:Y:S01]  /*8180*/  UIADD3.X UR5, UPT, UPT, URZ, UR51, URZ, UP0, !UPT ;  /* 0x00000033ff057290 */ /* 0x000fe200087fe4ff */
[----:B------:R-:W-:Y:S01]  /*8190*/  UMOV UR10, UR42 ;  /* 0x0000002a000a7c82 */ /* 0x000fe20008000000 */
[----:B------:R-:W-:Y:S07]  /*81a0*/  UMOV UR11, UR60 ;  /* 0x0000003c000b7c82 */ /* 0x000fee0008000000 */
[----:B------:R2:W-:Y:S01]  /*81b0*/  UTMASTG.3D [UR8], [UR4] ;  /* 0x00000008040073b5 */ /* 0x0005e20008010000 */
[----:B------:R0:W-:Y:S01]  /*81c0*/  UTMACMDFLUSH ;  /* 0x00000000000079b7 */ /* 0x0001e20000000000 */
[----:B--2---:R-:W-:Y:S04]  /*81d0*/  DEPBAR.LE SB0, 0x1 ;  /* 0x000080400000791a */ /* 0x004fe80000000000 */
.L_x_128:
[----:B------:R-:W-:Y:S05]  /*81e0*/  BSYNC.RECONVERGENT B0 ;  /* 0x0000000000007941 */ /* 0x000fea0003800200 */
.L_x_127:
[----:B------:R-:W-:Y:S01]  /*81f0*/  BAR.SYNC.DEFER_BLOCKING 0x1, 0x80 ;  /* 0x0042000000007b1d */ /* 0x000fe20000010000 */
[----:B------:R-:W-:Y:S04]  /*8200*/  UIADD3 UR4, UPT, UPT, UR37, 0x1, URZ ;  /* 0x0000000125047890 */ /* 0x000fe8000fffe0ff */
[----:B------:R-:W-:Y:S04]  /*8210*/  UISETP.NE.AND UP0, UPT, UR4, 0x4, UPT ;  /* 0x000000040400788c */ /* 0x000fe8000bf05270 */
[----:B------:R-:W-:Y:S01]  /*8220*/  USEL UR38, UR4, URZ, UP0 ;  /* 0x000000ff04267287 */ /* 0x000fe20008000000 */
[----:B------:R2:W-:Y:S01]  /*8230*/  @P6 SYNCS.ARRIVE.TRANS64.RED.A1T0 RZ, [R63+URZ], RZ ;  /* 0x000000ff3fff69a7 */ /* 0x0005e200081004ff */
[----:B------:R-:W-:Y:S01]  /*8240*/  BSSY B1, `(.L_x_129) ;  /* 0x0000017000017945 */ /* 0x000fe20003800000 */
[----:B------:R-:W4:Y:S02]  /*8250*/  @P6 SYNCS.PHASECHK.TRANS64.TRYWAIT P0, [R0+URZ+0x20], R2 ;  /* 0x00002002000065a7 */ /* 0x000f2400080011ff */
[----:B----4-:R-:W-:Y:S01]  /*8260*/  @P6 SEL R61, RZ, 0x1, !P0 ;  /* 0x00000001ff3d6807 */ /* 0x010fe20004000000 */
[----:B--2---:R-:W-:Y:S06]  /*8270*/  @!P6 BRA `(.L_x_130) ;  /* 0x00000000004ce947 */ /* 0x004fec0003800000 */
        /* <DEDUP_REMOVED lines=9> */
[----:B------:R-:W-:Y:S04]  /*8310*/  SHF.L.U32 R6, R101, 0x1f, RZ ;  /* 0x0000001f65067819 */ /* 0x000fe800000006ff */
[----:B------:R-:W2:Y:S02]  /*8320*/  SYNCS.PHASECHK.TRANS64.TRYWAIT P0, [R0+URZ+0x20], R6 ;  /* 0x00002006000075a7 */ /* 0x000ea400080011ff */
[----:B--2---:R-:W-:Y:S05]  /*8330*/  @!P0 BRA `(.L_x_133) ;  /* 0x0000002400848947 */ /* 0x004fea0003800000 */
.L_x_132:
[----:B------:R-:W-:Y:S05]  /*8340*/  BSYNC B0 ;  /* 0x0000000000007941 */ /* 0x000fea0003800000 */
.L_x_131:
[----:B------:R-:W-:Y:S02]  /*8350*/  ISETP.NE.AND P0, PT, R62, RZ, PT ;  /* 0x000000ff3e00720c */ /* 0x000fe40003f05270 */
[----:B------:R-:W-:Y:S11]  /*8360*/  IADD3 R60, PT, PT, R60, 0x1, RZ ;  /* 0x000000013c3c7810 */ /* 0x000ff60007ffe0ff */
[----:B------:R4:W1:Y:S04]  /*8370*/  @P0 LDS.128 R56, [R5] ;  /* 0x0000000005380984 */ /* 0x0008680000000c00 */
[----:B------:R4:W1:Y:S04]  /*8380*/  @P0 LDS.128 R64, [R4+0x10] ;  /* 0x0000100004400984 */ /* 0x0008680000000c00 */
[----:B------:R4:W1:Y:S04]  /*8390*/  @P0 LDS.128 R72, [R3+0x20] ;  /* 0x0000200003480984 */ /* 0x0008680000000c00 */
[----:B------:R4:W1:Y:S02]  /*83a0*/  @P0 LDS.128 R80, [R2+0x30] ;  /* 0x0000300002500984 */ /* 0x0008640000000c00 */
.L_x_130:
[----:B------:R-:W-:Y:S05]  /*83b0*/  BSYNC B1 ;  /* 0x0000000000017941 */ /* 0x000fea0003800000 */
.L_x_129:
        /* <DEDUP_REMOVED lines=21> */
.L_x_134:
        /* <DEDUP_REMOVED lines=146> */
.L_x_136:
[----:B------:R-:W-:Y:S05]  /*8e30*/  BSYNC.RECONVERGENT B0 ;  /* 0x0000000000007941 */ /* 0x000fea0003800200 */
.L_x_135:
        /* <DEDUP_REMOVED lines=21> */
.L_x_140:
[----:B------:R-:W-:Y:S05]  /*8f90*/  BSYNC B0 ;  /* 0x0000000000007941 */ /* 0x000fea0003800000 */
.L_x_139:
[----:B------:R-:W-:Y:S11]  /*8fa0*/  ISETP.NE.AND P0, PT, R62, RZ, PT ;  /* 0x000000ff3e00720c */ /* 0x000ff60003f05270 */
[----:B------:R-:W-:Y:S02]  /*8fb0*/  @!UPT UIADD3 URZ, UPT, UPT, URZ, URZ, URZ ;  /* 0x000000fffffff290 */ /* 0x000fe4000fffe0ff */
[----:B------:R4:W1:Y:S04]  /*8fc0*/  @P0 LDS.128 R56, [R4] ;  /* 0x0000000004380984 */ /* 0x0008680000000c00 */
[----:B------:R4:W1:Y:S04]  /*8fd0*/  @P0 LDS.128 R64, [R3+0x10] ;  /* 0x0000100003400984 */ /* 0x0008680000000c00 */
[----:B------:R4:W1:Y:S04]  /*8fe0*/  @P0 LDS.128 R72, [R2+0x20] ;  /* 0x0000200002480984 */ /* 0x0008680000000c00 */
[----:B------:R4:W1:Y:S02]  /*8ff0*/  @P0 LDS.128 R80, [R60+0x30] ;  /* 0x000030003c500984 */ /* 0x0008640000000c00 */
.L_x_138:
[----:B------:R-:W-:Y:S05]  /*9000*/  BSYNC B1 ;  /* 0x0000000000017941 */ /* 0x000fea0003800000 */
.L_x_137:
        /* <DEDUP_REMOVED lines=21> */
.L_x_142:
[----:B------:R-:W-:Y:S01]  /*9160*/  ISETP.NE.AND P0, PT, R106, RZ, PT ;  /* 0x000000ff6a00720c */ /* 0x000fe20003f05270 */
[----:B------:R-:W-:Y:S05]  /*9170*/  WARPSYNC.ALL ;  /* 0x0000000000007948 */ /* 0x000fea0003800000 */
[----:B------:R-:W-:Y:S01]  /*9180*/  R2UR UR4, R48 ;  /* 0x00000000300472ca */ /* 0x000fe200000e0000 */
[----:B------:R-:W-:Y:S01]  /*9190*/  BSSY.RECONVERGENT B0, `(.L_x_143) ;  /* 0x000008b000007945 */ /* 0x000fe20003800200 */
[C---:B-1----:R-:W-:Y:S02]  /*91a0*/  SHF.L.U32 R48, R56.reuse, 0x10, RZ ;  /* 0x0000001038307819 */ /* 0x042fe400000006ff */
[----:B------:R-:W-:Y:S02]  /*91b0*/  LOP3.LUT R50, R56, 0xffff0000, RZ, 0xc0, !PT ;  /* 0xffff000038327812 */ /* 0x000fe400078ec0ff */
[C---:B------:R-:W-:Y:S02]  /*91c0*/  SHF.L.U32 R51, R57.reuse, 0x10, RZ ;  /* 0x0000001039337819 */ /* 0x040fe400000006ff */
[----:B------:R-:W-:Y:S02]  /*91d0*/  LOP3.LUT R52, R57, 0xffff0000, RZ, 0xc0, !PT ;  /* 0xffff000039347812 */ /* 0x000fe400078ec0ff */
[C---:B------:R-:W-:Y:S02]  /*91e0*/  SHF.L.U32 R53, R58.reuse, 0x10, RZ ;  /* 0x000000103a357819 */ /* 0x040fe400000006ff */
[----:B------:R-:W-:Y:S01]  /*91f0*/  LOP3.LUT R54, R58, 0xffff0000, RZ, 0xc0, !PT ;  /* 0xffff00003a367812 */ /* 0x000fe200078ec0ff */
[----:B----4-:R-:W1:Y:S01]  /*9200*/  LDTM.x32 R4, tmem[UR4+0x60] ;  /* 0x00006004000479ee */ /* 0x010e6200082c0000 */
[C---:B------:R-:W-:Y:S01]  /*9210*/  SHF.L.U32 R55, R59.reuse, 0x10, RZ ;  /* 0x000000103b377819 */ /* 0x040fe200000006ff */
[----:B------:R-:W-:Y:S01]  /*9220*/  NOP ;  /* 0x0000000000007918 */ /* 0x000fe20000000000 */
[----:B------:R-:W-:Y:S02]  /*9230*/  LOP3.LUT R56, R59, 0xffff0000, RZ, 0xc0, !PT ;  /* 0xffff00003b387812 */ /* 0x000fe400078ec0ff */
[C---:B------:R-:W-:Y:S02]  /*9240*/  SHF.L.U32 R57, R64.reuse, 0x10, RZ ;  /* 0x0000001040397819 */ /* 0x040fe400000006ff */
[----:B------:R-:W-:Y:S02]  /*9250*/  LOP3.LUT R58, R64, 0xffff0000, RZ, 0xc0, !PT ;  /* 0xffff0000403a7812 */ /* 0x000fe400078ec0ff */
[C---:B------:R-:W-:Y:S02]  /*9260*/  SHF.L.U32 R59, R65.reuse, 0x10, RZ ;  /* 0x00000010413b7819 */ /* 0x040fe400000006ff */
[----:B------:R-:W-:Y:S02]  /*9270*/  LOP3.LUT R60, R65, 0xffff0000, RZ, 0xc0, !PT ;  /* 0xffff0000413c7812 */ /* 0x000fe400078ec0ff */
[C---:B------:R-:W-:Y:S02]  /*9280*/  SHF.L.U32 R61, R66.reuse, 0x10, RZ ;  /* 0x00000010423d7819 */ /* 0x040fe400000006ff */
[----:B------:R-:W-:Y:S02]  /*9290*/  LOP3.LUT R62, R66, 0xffff0000, RZ, 0xc0, !PT ;  /* 0xffff0000423e7812 */ /* 0x000fe400078ec0ff */
[C---:B------:R-:W-:Y:S02]  /*92a0*/  SHF.L.U32 R63, R67.reuse, 0x10, RZ ;  /* 0x00000010433f7819 */ /* 0x040fe400000006ff */
[----:B------:R-:W-:Y:S02]  /*92b0*/  IADD3 R112, PT, PT, R112, 0xb0, RZ ;  /* 0x000000b070707810 */ /* 0x000fe40007ffe0ff */
[----:B------:R-:W-:Y:S02]  /*92c0*/  LOP3.LUT R64, R67, 0xffff0000, RZ, 0xc0, !PT ;  /* 0xffff000043407812 */ /* 0x000fe400078ec0ff */
[C---:B------:R-:W-:Y:S01]  /*92d0*/  SHF.L.U32 R65, R72.reuse, 0x10, RZ ;  /* 0x0000001048417819 */ /* 0x040fe200000006ff */
[C---:B-1----:R-:W-:Y:S01]  /*92e0*/  FMUL R4, R47.reuse, R4 ;  /* 0x000000042f047220 */ /* 0x042fe20000400000 */
[----:B------:R-:W-:Y:S01]  /*92f0*/  LOP3.LUT R66, R72, 0xffff0000, RZ, 0xc0, !PT ;  /* 0xffff000048427812 */ /* 0x000fe200078ec0ff */
[----:B------:R-:W-:Y:S01]  /*9300*/  FMUL R5, R47, R5 ;  /* 0x000000052f057220 */ /* 0x000fe20000400000 */
[----:B------:R-:W-:Y:S01]  /*9310*/  LOP3.LUT R112, R112, 0xfefffff8, RZ, 0xc0, !PT ;  /* 0xfefffff870707812 */ /* 0x000fe200078ec0ff */
[----:B------:R-:W-:Y:S01]  /*9320*/  FFMA R4, R49, R48, R4 ;  /* 0x0000003031047223 */ /* 0x000fe20000000004 */
[----:B------:R-:W-:Y:S01]  /*9330*/  FMUL R6, R47, R6 ;  /* 0x000000062f067220 */ /* 0x000fe20000400000 */
[----:B------:R-:W-:Y:S01]  /*9340*/  FFMA R5, R49, R50, R5 ;  /* 0x0000003231057223 */ /* 0x000fe20000000005 */
[----:B------:R-:W-:Y:S01]  /*9350*/  SHF.L.U32 R67, R73, 0x10, RZ ;  /* 0x0000001049437819 */ /* 0x000fe200000006ff */
[----:B------:R1:W-:Y:S01]  /*9360*/  SYNCS.ARRIVE.TRANS64.RED.A1T0 RZ, [R112+URZ], RZ ;  /* 0x000000ff70ff79a7 */ /* 0x0003e200081004ff */
[----:B------:R-:W-:Y:S01]  /*9370*/  FFMA R6, R49, R51, R6 ;  /* 0x0000003331067223 */ /* 0x000fe20000000006 */
[----:B------:R-:W-:Y:S01]  /*9380*/  FMUL R7, R47, R7 ;  /* 0x000000072f077220 */ /* 0x000fe20000400000 */
[----:B------:R-:W-:Y:S01]  /*9390*/  F2FP.BF16.F32.PACK_AB R4, R5, R4 ;  /* 0x000000040504723e */ /* 0x000fe200000010ff */
[C---:B------:R-:W-:Y:S01]  /*93a0*/  FMUL R8, R47.reuse, R8 ;  /* 0x000000082f087220 */ /* 0x040fe20000400000 */
[----:B------:R-:W-:Y:S01]  /*93b0*/  FMUL R9, R47, R9 ;  /* 0x000000092f097220 */ /* 0x000fe20000400000 */
[----:B------:R-:W-:Y:S01]  /*93c0*/  LOP3.LUT R68, R73, 0xffff0000, RZ, 0xc0, !PT ;  /* 0xffff000049447812 */ /* 0x000fe200078ec0ff */
[C---:B------:R-:W-:Y:S01]  /*93d0*/  FFMA R7, R49.reuse, R52, R7 ;  /* 0x0000003431077223 */ /* 0x040fe20000000007 */
[C---:B------:R-:W-:Y:S01]  /*93e0*/  FFMA R8, R49.reuse, R53, R8 ;  /* 0x0000003531087223 */ /* 0x040fe20000000008 */
[C---:B------:R-:W-:Y:S01]  /*93f0*/  SHF.L.U32 R69, R74.reuse, 0x10, RZ ;  /* 0x000000104a457819 */ /* 0x040fe200000006ff */
[----:B------:R-:W-:Y:S01]  /*9400*/  FFMA R9, R49, R54, R9 ;  /* 0x0000003631097223 */ /* 0x000fe20000000009 */
[----:B------:R-:W-:Y:S01]  /*9410*/  FMUL R10, R47, R10 ;  /* 0x0000000a2f0a7220 */ /* 0x000fe20000400000 */
[----:B------:R-:W-:Y:S01]  /*9420*/  F2FP.BF16.F32.PACK_AB R5, R7, R6 ;  /* 0x000000060705723e */ /* 0x000fe200000010ff */
[C---:B------:R-:W-:Y:S01]  /*9430*/  FMUL R11, R47.reuse, R11 ;  /* 0x0000000b2f0b7220 */ /* 0x040fe20000400000 */
[----:B------:R-:W-:Y:S01]  /*9440*/  FMUL R0, R47, R12 ;  /* 0x0000000c2f007220 */ /* 0x000fe20000400000 */
[----:B------:R-:W-:Y:S01]  /*9450*/  F2FP.BF16.F32.PACK_AB R6, R9, R8 ;  /* 0x000000080906723e */ /* 0x000fe200000010ff */
[C---:B------:R-:W-:Y:S01]  /*9460*/  FFMA R10, R49.reuse, R55, R10 ;  /* 0x00000037310a7223 */ /* 0x040fe2000000000a */
[C---:B------:R-:W-:Y:S01]  /*9470*/  FFMA R11, R49.reuse, R56, R11 ;  /* 0x00000038310b7223 */ /* 0x040fe2000000000b */
[----:B------:R-:W-:Y:S01]  /*9480*/  LOP3.LUT R70, R74, 0xffff0000, RZ, 0xc0, !PT ;  /* 0xffff00004a467812 */ /* 0x000fe200078ec0ff */
[----:B------:R-:W-:Y:S01]  /*9490*/  FFMA R0, R49, R57, R0 ;  /* 0x0000003931007223 */ /* 0x000fe20000000000 */
[----:B------:R-:W-:Y:S01]  /*94a0*/  FMUL R2, R47, R13 ;  /* 0x0000000d2f027220 */ /* 0x000fe20000400000 */
[----:B------:R-:W-:Y:S01]  /*94b0*/  SHF.L.U32 R71, R75, 0x10, RZ ;  /* 0x000000104b477819 */ /* 0x000fe200000006ff */
[----:B------:R-:W-:Y:S01]  /*94c0*/  FMUL R3, R47, R14 ;  /* 0x0000000e2f037220 */ /* 0x000fe20000400000 */
[----:B------:R-:W-:Y:S01]  /*94d0*/  F2FP.BF16.F32.PACK_AB R7, R11, R10 ;  /* 0x0000000a0b07723e */ /* 0x000fe200000010ff */
[----:B------:R-:W-:Y:S01]  /*94e0*/  FFMA R2, R49, R58, R2 ;  /* 0x0000003a31027223 */ /* 0x000fe20000000002 */
[C---:B------:R-:W-:Y:S01]  /*94f0*/  FMUL R15, R47.reuse, R15 ;  /* 0x0000000f2f0f7220 */ /* 0x040fe20000400000 */
[C---:B------:R-:W-:Y:S01]  /*9500*/  FMUL R12, R47.reuse, R16 ;  /* 0x000000102f0c7220 */ /* 0x040fe20000400000 */
[----:B------:R-:W-:Y:S01]  /*9510*/  FMUL R13, R47, R17 ;  /* 0x000000112f0d7220 */ /* 0x000fe20000400000 */
[----:B------:R1:W-:Y:S01]  /*9520*/  STS.128 [R104+0x6000], R4 ;  /* 0x0060000468007388 */ /* 0x0003e20000000c00 */
[----:B------:R-:W-:Y:S01]  /*9530*/  LOP3.LUT R72, R75, 0xffff0000, RZ, 0xc0, !PT ;  /* 0xffff00004b487812 */ /* 0x000fe200078ec0ff */
[C---:B------:R-:W-:Y:S01]  /*9540*/  FFMA R3, R49.reuse, R59, R3 ;  /* 0x0000003b31037223 */ /* 0x040fe20000000003 */
[----:B------:R-:W-:Y:S01]  /*9550*/  SHF.L.U32 R73, R80, 0x10, RZ ;  /* 0x0000001050497819 */ /* 0x000fe200000006ff */
[C---:B------:R-:W-:Y:S01]  /*9560*/  FFMA R15, R49.reuse, R60, R15 ;  /* 0x0000003c310f7223 */ /* 0x040fe2000000000f */
[----:B------:R-:W-:Y:S01]  /*9570*/  F2FP.BF16.F32.PACK_AB R8, R2, R0 ;  /* 0x000000000208723e */ /* 0x000fe200000010ff */
[C---:B------:R-:W-:Y:S01]  /*9580*/  FFMA R12, R49.reuse, R61, R12 ;  /* 0x0000003d310c7223 */ /* 0x040fe2000000000c */
[----:B------:R-:W-:Y:S01]  /*9590*/  FFMA R13, R49, R62, R13 ;  /* 0x0000003e310d7223 */ /* 0x000fe2000000000d */
[C---:B------:R-:W-:Y:S01]  /*95a0*/  FMUL R14, R47.reuse, R18 ;  /* 0x000000122f0e7220 */ /* 0x040fe20000400000 */
[C---:B------:R-:W-:Y:S01]  /*95b0*/  FMUL R19, R47.reuse, R19 ;  /* 0x000000132f137220 */ /* 0x040fe20000400000 */
[C---:B------:R-:W-:Y:S01]  /*95c0*/  FMUL R16, R47.reuse, R20 ;  /* 0x000000142f107220 */ /* 0x040fe20000400000 */
[----:B------:R-:W-:Y:S01]  /*95d0*/  FMUL R17, R47, R21 ;  /* 0x000000152f117220 */ /* 0x000fe20000400000 */
[----:B------:R-:W-:Y:S01]  /*95e0*/  FFMA R14, R49, R63, R14 ;  /* 0x0000003f310e7223 */ /* 0x000fe2000000000e */
        /* <DEDUP_REMOVED lines=11> */
[----:B------:R-:W-:Y:S01]  /*96a0*/  F2FP.BF16.F32.PACK_AB R9, R15, R3 ;  /* 0x000000030f09723e */ /* 0x000fe200000010ff */
[----:B------:R-:W-:Y:S01]  /*96b0*/  FFMA R20, R49, R69, R20 ;  /* 0x0000004531147223 */ /* 0x000fe20000000014 */
[----:B------:R-:W-:Y:S01]  /*96c0*/  F2FP.BF16.F32.PACK_AB R10, R13, R12 ;  /* 0x0000000c0d0a723e */ /* 0x000fe200000010ff */
[----:B------:R-:W-:Y:S01]  /*96d0*/  FMUL R24, R47, R28 ;  /* 0x0000001c2f187220 */ /* 0x000fe20000400000 */
[----:B------:R-:W-:Y:S01]  /*96e0*/  F2FP.BF16.F32.PACK_AB R11, R19, R14 ;  /* 0x0000000e130b723e */ /* 0x000fe200000010ff */
[----:B------:R-:W-:Y:S01]  /*96f0*/  FFMA R21, R49, R70, R21 ;  /* 0x0000004631157223 */ /* 0x000fe20000000015 */
[----:B------:R-:W-:Y:S01]  /*9700*/  LOP3.LUT R74, R80, 0xffff0000, RZ, 0xc0, !PT ;  /* 0xffff0000504a7812 */ /* 0x000fe200078ec0ff */
[----:B------:R-:W-:Y:S01]  /*9710*/  FMUL R25, R47, R29 ;  /* 0x0000001d2f197220 */ /* 0x000fe20000400000 */
[----:B------:R-:W-:Y:S01]  /*9720*/  SHF.L.U32 R75, R81, 0x10, RZ ;  /* 0x00000010514b7819 */ /* 0x000fe200000006ff */
[----:B------:R1:W-:Y:S01]  /*9730*/  STS.128 [R103+0x6010], R8 ;  /* 0x0060100867007388 */ /* 0x0003e20000000c00 */
[----:B------:R-:W-:Y:S01]  /*9740*/  FFMA R22, R49, R71, R22 ;  /* 0x0000004731167223 */ /* 0x000fe20000000016 */
[----:B------:R-:W-:Y:S01]  /*9750*/  LOP3.LUT R76, R81, 0xffff0000, RZ, 0xc0, !PT ;  /* 0xffff0000514c7812 */ /* 0x000fe200078ec0ff */
[----:B------:R-:W-:Y:S01]  /*9760*/  FMUL R26, R47, R30 ;  /* 0x0000001e2f1a7220 */ /* 0x000fe20000400000 */
[----:B------:R-:W-:Y:S01]  /*9770*/  FFMA R27, R49, R72, R27 ;  /* 0x00000048311b7223 */ /* 0x000fe2000000001b */
[C---:B------:R-:W-:Y:S01]  /*9780*/  SHF.L.U32 R77, R82.reuse, 0x10, RZ ;  /* 0x00000010524d7819 */ /* 0x040fe200000006ff */
[----:B------:R-:W-:Y:S01]  /*9790*/  FMUL R31, R47, R31 ;  /* 0x0000001f2f1f7220 */ /* 0x000fe20000400000 */
[----:B------:R-:W-:Y:S01]  /*97a0*/  FFMA R24, R49, R73, R24 ;  /* 0x0000004931187223 */ /* 0x000fe20000000018 */
[----:B------:R-:W-:Y:S01]  /*97b0*/  LOP3.LUT R78, R82, 0xffff0000, RZ, 0xc0, !PT ;  /* 0xffff0000524e7812 */ /* 0x000fe200078ec0ff */
[----:B------:R-:W-:Y:S01]  /*97c0*/  FMUL R28, R47, R32 ;  /* 0x000000202f1c7220 */ /* 0x000fe20000400000 */
[----:B------:R-:W-:Y:S01]  /*97d0*/  FFMA R25, R49, R74, R25 ;  /* 0x0000004a31197223 */ /* 0x000fe20000000019 */
[----:B------:R-:W-:Y:S01]  /*97e0*/  SHF.L.U32 R79, R83, 0x10, RZ ;  /* 0x00000010534f7819 */ /* 0x000fe200000006ff */
[----:B------:R-:W-:Y:S01]  /*97f0*/  FMUL R29, R47, R33 ;  /* 0x000000212f1d7220 */ /* 0x000fe20000400000 */
[----:B------:R-:W-:Y:S01]  /*9800*/  F2FP.BF16.F32.PACK_AB R16, R17, R16 ;  /* 0x000000101110723e */ /* 0x000fe200000010ff */
[----:B------:R-:W-:Y:S01]  /*9810*/  FFMA R26, R49, R75, R26 ;  /* 0x0000004b311a7223 */ /* 0x000fe2000000001a */
[----:B------:R-:W-:Y:S01]  /*9820*/  LOP3.LUT R80, R83, 0xffff0000, RZ, 0xc0, !PT ;  /* 0xffff000053507812 */ /* 0x000fe200078ec0ff */
        /* <DEDUP_REMOVED lines=33> */
.L_x_144:
[----:B------:R-:W-:Y:S05]  /*9a40*/  BSYNC.RECONVERGENT B0 ;  /* 0x0000000000007941 */ /* 0x000fea0003800200 */
.L_x_143:
[----:B------:R-:W-:Y:S01]  /*9a50*/  BAR.SYNC.DEFER_BLOCKING 0x1, 0x80 ;  /* 0x0042000000007b1d */ /* 0x000fe20000010000 */
[----:B------:R-:W-:Y:S01]  /*9a60*/  UISETP.NE.AND UP0, UPT, UR39, -0x4, UPT ;  /* 0xfffffffc2700788c */ /* 0x000fe2000bf05270 */
[----:B------:R-:W-:Y:S08]  /*9a70*/  IADD3 R45, PT, PT, R45, 0x1, RZ ;  /* 0x000000012d2d7810 */ /* 0x000ff00007ffe0ff */
[----:B------:R-:W-:Y:S05]  /*9a80*/  BRA.U !UP0, `(.L_x_145) ;  /* 0x0000000108287547 */ /* 0x000fea000b800000 */
[----:B------:R-:W-:Y:S01]  /*9a90*/  ISETP.NE.AND P0, PT, R111, RZ, PT ;  /* 0x000000ff6f00720c */ /* 0x000fe20003f05270 */
[----:B------:R-:W-:Y:S01]  /*9aa0*/  IMAD.U32 R2, RZ, RZ, UR37 ;  /* 0x00000025ff027e24 */ /* 0x000fe2000f8e00ff */
[----:B------:R-:W-:Y:S01]  /*9ab0*/  UIADD3 UR4, UPT, UPT, UR37, 0x1, URZ ;  /* 0x0000000125047890 */ /* 0x000fe2000fffe0ff */
[----:B------:R-:W-:Y:S03]  /*9ac0*/  IMAD.U32 R0, RZ, RZ, UR46 ;  /* 0x0000002eff007e24 */ /* 0x000fe6000f8e00ff */
[----:B------:R-:W-:Y:S04]  /*9ad0*/  UISETP.NE.AND UP0, UPT, UR4, 0x4, UPT ;  /* 0x000000040400788c */ /* 0x000fe8000bf05270 */
[----:B------:R-:W-:Y:S03]  /*9ae0*/  USEL UR37, UR4, URZ, UP0 ;  /* 0x000000ff04257287 */ /* 0x000fe60008000000 */
[----:B------:R-:W-:Y:S05]  /*9af0*/  @P0 LEA R2, R2, UR36, 0x3 ;  /* 0x0000002402020c11 */ /* 0x000fea000f8e18ff */
[----:B------:R-:W-:Y:S05]  /*9b00*/  @P0 VIADD R2, R2, 0x40 ;  /* 0x0000004002020836 */ /* 0x000fea0000000000 */
[----:B------:R-:W-:Y:S04]  /*9b10*/  @P0 PRMT R0, R0, 0x654, R2 ;  /* 0x0000065400000816 */ /* 0x000fe80000000002 */
[----:B------:R2:W-:Y:S03]  /*9b20*/  @P0 SYNCS.ARRIVE.TRANS64.RED.A1T0 RZ, [R0+URZ], RZ ;  /* 0x000000ff00ff09a7 */ /* 0x0005e600081004ff */
.L_x_145:
[----:B------:R-:W-:Y:S01]  /*9b30*/  ISETP.NE.AND P2, PT, R107, RZ, PT ;  /* 0x000000ff6b00720c */ /* 0x000fe20003f45270 */
[----:B------:R-:W-:Y:S01]  /*9b40*/  UIADD3 UR39, UPT, UPT, UR39, 0x4, URZ ;  /* 0x0000000427277890 */ /* 0x000fe2000fffe0ff */
[----:B------:R-:W-:Y:S01]  /*9b50*/  ISETP.NE.AND P0, PT, R109, 0x2, PT ;  /* 0x000000026d00780c */ /* 0x000fe20003f05270 */
[----:B------:R-:W-:Y:S01]  /*9b60*/  IMAD.IADD R15, R43, 0x1, R90 ;  /* 0x000000012b0f7824 */ /* 0x000fe200078e025a */
[----:B------:R-:W-:Y:S01]  /*9b70*/  ISETP.NE.AND P1, PT, R45, 0x4, PT ;  /* 0x000000042d00780c */ /* 0x000fe20003f25270 */
[----:B------:R-:W-:Y:S01]  /*9b80*/  IMAD.IADD R14, R44, 0x1, R91 ;  /* 0x000000012c0e7824 */ /* 0x000fe200078e025b */
[----:B------:R-:W-:Y:S02]  /*9b90*/  SEL R2, RZ, 0x1, P0 ;  /* 0x00000001ff027807 */ /* 0x000fe40000000000 */
[----:B--2---:R-:W-:Y:S02]  /*9ba0*/  SEL R0, RZ, 0x1, P1 ;  /* 0x00000001ff007807 */ /* 0x004fe40000800000 */
[----:B------:R-:W-:Y:S02]  /*9bb0*/  LOP3.LUT R99, R99, R2, RZ, 0x3c, !PT ;  /* 0x0000000263637212 */ /* 0x000fe400078e3cff */
[----:B------:R-:W-:Y:S02]  /*9bc0*/  LOP3.LUT R100, R100, R0, RZ, 0x3c, !PT ;  /* 0x0000000064647212 */ /* 0x000fe400078e3cff */
[----:B------:R-:W-:Y:S02]  /*9bd0*/  @P2 R2UR UR60, R98 ;  /* 0x00000000623c22ca */ /* 0x000fe400000e0000 */
[----:B------:R-:W-:Y:S02]  /*9be0*/  SEL R109, R109, RZ, P0 ;  /* 0x000000ff6d6d7207 */ /* 0x000fe40000000000 */
[----:B------:R-:W-:Y:S01]  /*9bf0*/  SEL R45, R45, RZ, P1 ;  /* 0x000000ff2d2d7207 */ /* 0x000fe20000800000 */
[----:B------:R-:W-:Y:S10]  /*9c00*/  @P2 BRA `(.L_x_146) ;  /* 0xffffffc000542947 */ /* 0x000ff4000383ffff */
[----:B------:R-:W-:-:S09]  /*9c10*/  UISETP.NE.AND UP0, UPT, UR47, URZ, UPT ;  /* 0x000000ff2f00728c */ /* 0x000fd2000bf05270 */
[----:B------:R-:W-:Y:S05]  /*9c20*/  BRA.U !UP0, `(.L_x_147) ;  /* 0x0000000108487547 */ /* 0x000fea000b800000 */
[----:B------:R-:W2:Y:S02]  /*9c30*/  LDCU.64 UR4, c[0x0][0x890] ;  /* 0x00011200ff0477ac */ /* 0x000ea40008000a00 */
[----:B--2---:R-:W-:-:S04]  /*9c40*/  UISETP.NE.U32.AND UP0, UPT, UR4, URZ, UPT ;  /* 0x000000ff0400728c */ /* 0x004fc8000bf05070 */
[----:B------:R-:W-:-:S09]  /*9c50*/  UISETP.NE.AND.EX UP0, UPT, UR5, URZ, UPT, UP0 ;  /* 0x000000ff0500728c */ /* 0x000fd2000bf05300 */
[----:B------:R-:W-:Y:S05]  /*9c60*/  BRA.U UP0, `(.L_x_148) ;  /* 0x00000001000c7547 */ /* 0x000fea000b800000 */
[----:B------:R-:W-:-:S13]  /*9c70*/  FSETP.NEU.AND P0, PT, R49, RZ, PT ;  /* 0x000000ff3100720b */ /* 0x000fda0003f0d000 */
[----:B------:R-:W-:Y:S05]  /*9c80*/  @!P0 EXIT ;  /* 0x000000000000894d */ /* 0x000fea0003800000 */
[----:B------:R-:W-:Y:S05]  /*9c90*/  BRA `(.L_x_147) ;  /* 0x00000000002c7947 */ /* 0x000fea0003800000 */
.L_x_148:
[----:B------:R-:W-:Y:S01]  /*9ca0*/  ISETP.NE.AND P0, PT, R108, RZ, PT ;  /* 0x000000ff6c00720c */ /* 0x000fe20003f05270 */
[----:B------:R-:W-:-:S12]  /*9cb0*/  BSSY.RECONVERGENT B0, `(.L_x_147) ;  /* 0x0000009000007945 */ /* 0x000fd80003800200 */
[----:B------:R-:W-:Y:S05]  /*9cc0*/  @P0 BRA `(.L_x_149) ;  /* 0x0000000000140947 */ /* 0x000fea0003800000 */
[----:B------:R-:W2:Y:S02]  /*9cd0*/  LDCU.64 UR4, c[0x0][0x888] ;  /* 0x00011100ff0477ac */ /* 0x000ea40008000a00 */
[----:B--2---:R-:W-:-:S04]  /*9ce0*/  ISETP.NE.U32.AND P0, PT, RZ, UR4, PT ;  /* 0x00000004ff007c0c */ /* 0x004fc8000bf05070 */
[----:B------:R-:W-:-:S13]  /*9cf0*/  ISETP.NE.AND.EX P0, PT, RZ, UR5, PT, P0 ;  /* 0x00000005ff007c0c */ /* 0x000fda000bf05300 */
[----:B------:R-:W-:Y:S05]  /*9d00*/  @!P0 EXIT ;  /* 0x000000000000894d */ /* 0x000fea0003800000 */
[----:B------:R-:W-:Y:S05]  /*9d10*/  BRA `(.L_x_150) ;  /* 0x0000000000087947 */ /* 0x000fea0003800000 */
.L_x_149:
[----:B------:R-:W-:-:S13]  /*9d20*/  FSETP.NEU.AND P0, PT, R49, RZ, PT ;  /* 0x000000ff3100720b */ /* 0x000fda0003f0d000 */
[----:B------:R-:W-:Y:S05]  /*9d30*/  @!P0 EXIT ;  /* 0x000000000000894d */ /* 0x000fea0003800000 */
.L_x_150:
[----:B------:R-:W-:Y:S05]  /*9d40*/  BSYNC.RECONVERGENT B0 ;  /* 0x0000000000007941 */ /* 0x000fea0003800200 */
.L_x_147:
[----:B------:R-:W-:Y:S01]  /*9d50*/  ULEA UR4, UR37, UR36, 0x3 ;  /* 0x0000002425047291 */ /* 0x000fe2000f8e18ff */
[----:B------:R-:W-:-:S04]  /*9d60*/  DEPBAR.LE SB0, 0x0 ;  /* 0x000080000000791a */ /* 0x000fc80000000000 */
[----:B------:R-:W-:-:S04]  /*9d70*/  UIADD3 UR4, UPT, UPT, UR4, 0x40, URZ ;  /* 0x0000004004047890 */ /* 0x000fc8000fffe0ff */
[----:B------:R-:W-:-:S09]  /*9d80*/  UPRMT UR4, UR46, 0x654, UR4 ;  /* 0x000006542e047896 */ /* 0x000fd20008000004 */
[----:B------:R-:W-:Y:S01]  /*9d90*/  SYNCS.ARRIVE.TRANS64.RED.A1T0 RZ, [UR4], RZ ;  /* 0x000000ffffff79a7 */ /* 0x000fe20008100404 */
[----:B------:R-:W-:Y:S05]  /*9da0*/  EXIT ;  /* 0x000000000000794d */ /* 0x000fea0003800000 */
.L_x_24:
[----:B--2---:R2:W4:Y:S02]  /*9db0*/  SYNCS.PHASECHK.TRANS64.TRYWAIT P0, [R2+URZ+0xe0], R3 ;  /* 0x0000e003020075a7 */ /* 0x00452400080011ff */
[----:B----4-:R-:W-:Y:S05]  /*9dc0*/  @!P0 NANOSLEEP.SYNCS 0x989680 ;  /* 0x009896800000895d */ /* 0x010fea0003900000 */
[----:B------:R-:W4:Y:S02]  /*9dd0*/  @!P0 SYNCS.PHASECHK.TRANS64 P0, [R2+URZ+0xe0], R3 ;  /* 0x0000e003020085a7 */ /* 0x000f2400080010ff */
[----:B----4-:R-:W-:Y:S05]  /*9de0*/  @!P0 BRA `(.L_x_24) ;  /* 0xfffffffc00f08947 */ /* 0x010fea000383ffff */
[----:B------:R-:W-:Y:S05]  /*9df0*/  BRA `(.L_x_151) ;  /* 0xffffff7800807947 */ /* 0x000fea000383ffff */
.L_x_27:
[----:B------:R-:W-:-:S07]  /*9e00*/  MOV R2, UR7 ;  /* 0x0000000700027c02 */ /* 0x000fce0008000f00 */
.L_x_152:
[----:B-1----:R1:W2:Y:S02]  /*9e10*/  SYNCS.PHASECHK.TRANS64.TRYWAIT P0, [R2+URZ+0x10], R4 ;  /* 0x00001004020075a7 */ /* 0x0022a400080011ff */
[----:B--2---:R-:W-:Y:S05]  /*9e20*/  @!P0 NANOSLEEP.SYNCS 0x989680 ;  /* 0x009896800000895d */ /* 0x004fea0003900000 */
[----:B------:R-:W2:Y:S02]  /*9e30*/  @!P0 SYNCS.PHASECHK.TRANS64 P0, [R2+URZ+0x10], R4 ;  /* 0x00001004020085a7 */ /* 0x000ea400080010ff */
[----:B--2---:R-:W-:Y:S05]  /*9e40*/  @!P0 BRA `(.L_x_152) ;  /* 0xfffffffc00f08947 */ /* 0x004fea000383ffff */
[----:B------:R-:W-:Y:S05]  /*9e50*/  BRA `(.L_x_26) ;  /* 0xffffff7800e87947 */ /* 0x000fea000383ffff */
.L_x_36:
[----:B------:R-:W-:-:S07]  /*9e60*/  MOV R2, UR7 ;  /* 0x0000000700027c02 */ /* 0x000fce0008000f00 */
.L_x_153:
[----:B-1----:R1:W2:Y:S02]  /*9e70*/  SYNCS.PHASECHK.TRANS64.TRYWAIT P0, [R2+URZ+0x10], R4 ;  /* 0x00001004020075a7 */ /* 0x0022a400080011ff */
[----:B--2---:R-:W-:Y:S05]  /*9e80*/  @!P0 NANOSLEEP.SYNCS 0x989680 ;  /* 0x009896800000895d */ /* 0x004fea0003900000 */
[----:B------:R-:W2:Y:S02]  /*9e90*/  @!P0 SYNCS.PHASECHK.TRANS64 P0, [R2+URZ+0x10], R4 ;  /* 0x00001004020085a7 */ /* 0x000ea400080010ff */
[----:B--2---:R-:W-:Y:S05]  /*9ea0*/  @!P0 BRA `(.L_x_153) ;  /* 0xfffffffc00f08947 */ /* 0x004fea000383ffff */
[----:B------:R-:W-:Y:S05]  /*9eb0*/  BRA `(.L_x_35) ;  /* 0xffffff80003c7947 */ /* 0x000fea000383ffff */
.L_x_43:
[----:B-1----:R1:W2:Y:S02]  /*9ec0*/  SYNCS.PHASECHK.TRANS64.TRYWAIT P0, [R2+URZ+0x70], R3 ;  /* 0x00007003020075a7 */ /* 0x0022a400080011ff */
[----:B--2---:R-:W-:Y:S05]  /*9ed0*/  @!P0 NANOSLEEP.SYNCS 0x989680 ;  /* 0x009896800000895d */ /* 0x004fea0003900000 */
[----:B------:R-:W2:Y:S02]  /*9ee0*/  @!P0 SYNCS.PHASECHK.TRANS64 P0, [R2+URZ+0x70], R3 ;  /* 0x00007003020085a7 */ /* 0x000ea400080010ff */
[----:B--2---:R-:W-:Y:S05]  /*9ef0*/  @!P0 BRA `(.L_x_43) ;  /* 0xfffffffc00f08947 */ /* 0x004fea000383ffff */
[----:B------:R-:W-:Y:S05]  /*9f00*/  BRA `(.L_x_154) ;  /* 0xffffff8400707947 */ /* 0x000fea000383ffff */
.L_x_47:
[----:B---3--:R-:W-:-:S07]  /*9f10*/  MOV R0, UR4 ;  /* 0x0000000400007c02 */ /* 0x008fce0008000f00 */
.L_x_155:
[----:B-1----:R1:W2:Y:S02]  /*9f20*/  SYNCS.PHASECHK.TRANS64.TRYWAIT P0, [R0+URZ], R2 ;  /* 0x00000002000075a7 */ /* 0x0022a400080011ff */
[----:B--2---:R-:W-:Y:S05]  /*9f30*/  @!P0 NANOSLEEP.SYNCS 0x989680 ;  /* 0x009896800000895d */ /* 0x004fea0003900000 */
[----:B------:R-:W2:Y:S02]  /*9f40*/  @!P0 SYNCS.PHASECHK.TRANS64 P0, [R0+URZ], R2 ;  /* 0x00000002000085a7 */ /* 0x000ea400080010ff */
[----:B--2---:R-:W-:Y:S05]  /*9f50*/  @!P0 BRA `(.L_x_155) ;  /* 0xfffffffc00f08947 */ /* 0x004fea000383ffff */
[----:B------:R-:W-:Y:S05]  /*9f60*/  BRA `(.L_x_156) ;  /* 0xffffff8800e07947 */ /* 0x000fea000383ffff */
.L_x_50:
[----:B-1----:R1:W2:Y:S02]  /*9f70*/  SYNCS.PHASECHK.TRANS64.TRYWAIT P0, [R0+URZ+0xd0], R4 ;  /* 0x0000d004000075a7 */ /* 0x0022a400080011ff */
[----:B--2---:R-:W-:Y:S05]  /*9f80*/  @!P0 NANOSLEEP.SYNCS 0x989680 ;  /* 0x009896800000895d */ /* 0x004fea0003900000 */
[----:B------:R-:W2:Y:S02]  /*9f90*/  @!P0 SYNCS.PHASECHK.TRANS64 P0, [R0+URZ+0xd0], R4 ;  /* 0x0000d004000085a7 */ /* 0x000ea400080010ff */
[----:B--2---:R-:W-:Y:S05]  /*9fa0*/  @!P0 BRA `(.L_x_50) ;  /* 0xfffffffc00f08947 */ /* 0x004fea000383ffff */
[----:B------:R-:W-:Y:S05]  /*9fb0*/  BRA `(.L_x_157) ;  /* 0xffffff8c00407947 */ /* 0x000fea000383ffff */
.L_x_51:
[----:B------:R-:W-:-:S07]  /*9fc0*/  MOV R0, UR4 ;  /* 0x0000000400007c02 */ /* 0x000fce0008000f00 */
.L_x_158:
[----:B-1----:R1:W2:Y:S02]  /*9fd0*/  SYNCS.PHASECHK.TRANS64.TRYWAIT P0, [R0+URZ+0x80], R5 ;  /* 0x00008005000075a7 */ /* 0x0022a400080011ff */
[----:B--2---:R-:W-:Y:S05]  /*9fe0*/  @!P0 NANOSLEEP.SYNCS 0x989680 ;  /* 0x009896800000895d */ /* 0x004fea0003900000 */
[----:B------:R-:W2:Y:S02]  /*9ff0*/  @!P0 SYNCS.PHASECHK.TRANS64 P0, [R0+URZ+0x80], R5 ;  /* 0x00008005000085a7 */ /* 0x000ea400080010ff */
[----:B--2---:R-:W-:Y:S05]  /*a000*/  @!P0 BRA `(.L_x_158) ;  /* 0xfffffffc00f08947 */ /* 0x004fea000383ffff */
[----:B------:R-:W-:Y:S05]  /*a010*/  BRA `(.L_x_159) ;  /* 0xffffff8c00507947 */ /* 0x000fea000383ffff */
.L_x_52:
[----:B-1----:R1:W2:Y:S02]  /*a020*/  SYNCS.PHASECHK.TRANS64.TRYWAIT P1, [R0+URZ+0x70], R4 ;  /* 0x00007004000075a7 */ /* 0x0022a400080211ff */
[----:B--2---:R-:W-:Y:S05]  /*a030*/  @!P1 NANOSLEEP.SYNCS 0x989680 ;  /* 0x009896800000995d */ /* 0x004fea0003900000 */
[----:B------:R-:W2:Y:S02]  /*a040*/  @!P1 SYNCS.PHASECHK.TRANS64 P1, [R0+URZ+0x70], R4 ;  /* 0x00007004000095a7 */ /* 0x000ea400080210ff */
[----:B--2---:R-:W-:Y:S05]  /*a050*/  @!P1 BRA `(.L_x_52) ;  /* 0xfffffffc00f09947 */ /* 0x004fea000383ffff */
[----:B------:R-:W-:Y:S05]  /*a060*/  BRA `(.L_x_160) ;  /* 0xffffff8c00807947 */ /* 0x000fea000383ffff */
.L_x_55:
[----:B------:R-:W-:-:S07]  /*a070*/  MOV R0, UR4 ;  /* 0x0000000400007c02 */ /* 0x000fce0008000f00 */
.L_x_161:
[----:B-1----:R1:W2:Y:S02]  /*a080*/  SYNCS.PHASECHK.TRANS64.TRYWAIT P0, [R0+URZ+0x80], R2 ;  /* 0x00008002000075a7 */ /* 0x0022a400080011ff */
[----:B--2---:R-:W-:Y:S05]  /*a090*/  @!P0 NANOSLEEP.SYNCS 0x989680 ;  /* 0x009896800000895d */ /* 0x004fea0003900000 */
[----:B------:R-:W2:Y:S02]  /*a0a0*/  @!P0 SYNCS.PHASECHK.TRANS64 P0, [R0+URZ+0x80], R2 ;  /* 0x00008002000085a7 */ /* 0x000ea400080010ff */
[----:B--2---:R-:W-:Y:S05]  /*a0b0*/  @!P0 BRA `(.L_x_161) ;  /* 0xfffffffc00f08947 */ /* 0x004fea000383ffff */
[----:B------:R-:W-:Y:S05]  /*a0c0*/  BRA `(.L_x_54) ;  /* 0xffffff8c00d47947 */ /* 0x000fea000383ffff */
.L_x_64:
[----:B-1----:R-:W-:-:S04]  /*a0d0*/  MOV R4, UR5 ;  /* 0x0000000500047c02 */ /* 0x002fc80008000f00 */
[----:B------:R1:W2:Y:S03]  /*a0e0*/  SYNCS.PHASECHK.TRANS64.TRYWAIT P0, [R4+URZ+0x8], R5 ;  /* 0x00000805040075a7 */ /* 0x0002a600080011ff */
[----:B--2---:R-:W-:Y:S05]  /*a0f0*/  @!P0 NANOSLEEP.SYNCS 0x989680 ;  /* 0x009896800000895d */ /* 0x004fea0003900000 */
[----:B------:R-:W2:Y:S02]  /*a100*/  @!P0 SYNCS.PHASECHK.TRANS64 P0, [R4+URZ+0x8], R5 ;  /* 0x00000805040085a7 */ /* 0x000ea400080010ff */
[----:B--2---:R-:W-:Y:S05]  /*a110*/  @!P0 BRA `(.L_x_64) ;  /* 0xfffffffc00ec8947 */ /* 0x004fea000383ffff */
[----:B------:R-:W-:Y:S05]  /*a120*/  BRA `(.L_x_63) ;  /* 0xffffff9000907947 */ /* 0x000fea000383ffff */
.L_x_66:
[----:B------:R-:W-:Y:S01]  /*a130*/  BSSY B0, `(.L_x_162) ;  /* 0x0000006000007945 */ /* 0x000fe20003800000 */
[----:B------:R-:W-:-:S07]  /*a140*/  MOV R15, 0xffffffff ;  /* 0xffffffff000f7802 */ /* 0x000fce0000000f00 */
[----:B-1---5:R-:W-:Y:S05]  /*a150*/  WARPSYNC.COLLECTIVE R15, `(.L_x_163) ;  /* 0x000000000f0c7348 */ /* 0x022fea0003c00000 */
[----:B------:R-:W-:Y:S02]  /*a160*/  ELECT P6, UR79, PT ;  /* 0x00000000004f782f */ /* 0x000fe400038c0000 */
[----:B------:R-:W-:Y:S01]  /*a170*/  MOV R14, UR79 ;  /* 0x0000004f000e7c02 */ /* 0x000fe20008000f00 */
[----:B-1---5:R-:W-:Y:S10]  /*a180*/  ENDCOLLECTIVE ;  /* 0x000000000000791b */ /* 0x022ff40003800000 */
.L_x_163:
[----:B------:R-:W-:Y:S05]  /*a190*/  BSYNC B0 ;  /* 0x0000000000007941 */ /* 0x000fea0003800000 */
.L_x_162:
[----:B------:R-:W-:Y:S05]  /*a1a0*/  BRA `(.L_x_164) ;  /* 0xffffff9000c47947 */ /* 0x000fea000383ffff */
.L_x_68:
[----:B-1----:R-:W-:-:S04]  /*a1b0*/  MOV R2, UR5 ;  /* 0x0000000500027c02 */ /* 0x002fc80008000f00 */
[----:B------:R1:W2:Y:S03]  /*a1c0*/  SYNCS.PHASECHK.TRANS64.TRYWAIT P0, [R2+URZ+0x8], R3 ;  /* 0x00000803020075a7 */ /* 0x0002a600080011ff */
[----:B--2---:R-:W-:Y:S05]  /*a1d0*/  @!P0 NANOSLEEP.SYNCS 0x989680 ;  /* 0x009896800000895d */ /* 0x004fea0003900000 */
[----:B------:R-:W2:Y:S02]  /*a1e0*/  @!P0 SYNCS.PHASECHK.TRANS64 P0, [R2+URZ+0x8], R3 ;  /* 0x00000803020085a7 */ /* 0x000ea400080010ff */
[----:B--2---:R-:W-:Y:S05]  /*a1f0*/  @!P0 BRA `(.L_x_68) ;  /* 0xfffffffc00ec8947 */ /* 0x004fea000383ffff */
[----:B------:R-:W-:Y:S05]  /*a200*/  BRA `(.L_x_67) ;  /* 0xffffff9000c87947 */ /* 0x000fea000383ffff */
.L_x_69:
[----:B-1----:R1:W2:Y:S02]  /*a210*/  SYNCS.PHASECHK.TRANS64.TRYWAIT P0, [R0+URZ+0x70], R4 ;  /* 0x00007004000075a7 */ /* 0x0022a400080011ff */
[----:B--2---:R-:W-:Y:S05]  /*a220*/  @!P0 NANOSLEEP.SYNCS 0x989680 ;  /* 0x009896800000895d */ /* 0x004fea0003900000 */
[----:B------:R-:W2:Y:S02]  /*a230*/  @!P0 SYNCS.PHASECHK.TRANS64 P0, [R0+URZ+0x70], R4 ;  /* 0x00007004000085a7 */ /* 0x000ea400080010ff */
[----:B--2---:R-:W-:Y:S05]  /*a240*/  @!P0 BRA `(.L_x_69) ;  /* 0xfffffffc00f08947 */ /* 0x004fea000383ffff */
[----:B------:R-:W-:Y:S05]  /*a250*/  BRA `(.L_x_165) ;  /* 0xffffff9400d87947 */ /* 0x000fea000383ffff */
.L_x_71:
[----:B------:R-:W-:-:S13]  /*a260*/  R2UR UR4, R4 ;  /* 0x00000000040472ca */ /* 0x000fda00000e0000 */
[----:B------:R-:W-:-:S07]  /*a270*/  MOV R0, UR4 ;  /* 0x0000000400007c02 */ /* 0x000fce0008000f00 */
.L_x_166:
[----:B-1----:R1:W2:Y:S02]  /*a280*/  SYNCS.PHASECHK.TRANS64.TRYWAIT P0, [R0+URZ+0xb0], R5 ;  /* 0x0000b005000075a7 */ /* 0x0022a400080011ff */
[----:B--2---:R-:W-:Y:S05]  /*a290*/  @!P0 NANOSLEEP.SYNCS 0x989680 ;  /* 0x009896800000895d */ /* 0x004fea0003900000 */
[----:B------:R-:W2:Y:S02]  /*a2a0*/  @!P0 SYNCS.PHASECHK.TRANS64 P0, [R0+URZ+0xb0], R5 ;  /* 0x0000b005000085a7 */ /* 0x000ea400080010ff */
[----:B--2---:R-:W-:Y:S05]  /*a2b0*/  @!P0 BRA `(.L_x_166) ;  /* 0xfffffffc00f08947 */ /* 0x004fea000383ffff */
[----:B------:R-:W-:Y:S05]  /*a2c0*/  BRA `(.L_x_167) ;  /* 0xffffff98002c7947 */ /* 0x000fea000383ffff */
.L_x_74:
[----:B------:R-:W-:Y:S07]  /*a2d0*/  MOV R0, UR5 ;  /* 0x0000000500007c02 */ /* 0x000fee0008000f00 */
.L_x_168:
[----:B-1----:R1:W2:Y:S02]  /*a2e0*/  SYNCS.PHASECHK.TRANS64.TRYWAIT P0, [R0+URZ], R5 ;  /* 0x00000005000075a7 */ /* 0x0022a400080011ff */
[----:B--2---:R-:W-:Y:S05]  /*a2f0*/  @!P0 NANOSLEEP.SYNCS 0x989680 ;  /* 0x009896800000895d */ /* 0x004fea0003900000 */
[----:B------:R-:W2:Y:S02]  /*a300*/  @!P0 SYNCS.PHASECHK.TRANS64 P0, [R0+URZ], R5 ;  /* 0x00000005000085a7 */ /* 0x000ea400080010ff */
[----:B--2---:R-:W-:Y:S05]  /*a310*/  @!P0 BRA `(.L_x_168) ;  /* 0xfffffffc00f08947 */ /* 0x004fea000383ffff */
[----:B------:R-:W-:Y:S05]  /*a320*/  BRA `(.L_x_73) ;  /* 0xffffff9800447947 */ /* 0x000fea000383ffff */
.L_x_78:
[----:B-1----:R-:W-:-:S07]  /*a330*/  MOV R0, UR4 ;  /* 0x0000000400007c02 */ /* 0x002fce0008000f00 */
.L_x_169:
[----:B-1----:R1:W2:Y:S02]  /*a340*/  SYNCS.PHASECHK.TRANS64.TRYWAIT P0, [R0+URZ], R3 ;  /* 0x00000003000075a7 */ /* 0x0022a400080011ff */
[----:B--2---:R-:W-:Y:S05]  /*a350*/  @!P0 NANOSLEEP.SYNCS 0x989680 ;  /* 0x009896800000895d */ /* 0x004fea0003900000 */
[----:B------:R-:W2:Y:S02]  /*a360*/  @!P0 SYNCS.PHASECHK.TRANS64 P0, [R0+URZ], R3 ;  /* 0x00000003000085a7 */ /* 0x000ea400080010ff */
[----:B--2---:R-:W-:Y:S05]  /*a370*/  @!P0 BRA `(.L_x_169) ;  /* 0xfffffffc00f08947 */ /* 0x004fea000383ffff */
[----:B------:R-:W-:Y:S05]  /*a380*/  BRA `(.L_x_170) ;  /* 0xffffffa0005c7947 */ /* 0x000fea000383ffff */
.L_x_79:
[----:B------:R-:W-:-:S07]  /*a390*/  MOV R0, UR5 ;  /* 0x0000000500007c02 */ /* 0x000fce0008000f00 */
.L_x_171:
[----:B-1----:R1:W2:Y:S02]  /*a3a0*/  SYNCS.PHASECHK.TRANS64.TRYWAIT P0, [R0+URZ], R3 ;  /* 0x00000003000075a7 */ /* 0x0022a400080011ff */
[----:B--2---:R-:W-:Y:S05]  /*a3b0*/  @!P0 NANOSLEEP.SYNCS 0x989680 ;  /* 0x009896800000895d */ /* 0x004fea0003900000 */
[----:B------:R-:W2:Y:S02]  /*a3c0*/  @!P0 SYNCS.PHASECHK.TRANS64 P0, [R0+URZ], R3 ;  /* 0x00000003000085a7 */ /* 0x000ea400080010ff */
[----:B--2---:R-:W-:Y:S05]  /*a3d0*/  @!P0 BRA `(.L_x_171) ;  /* 0xfffffffc00f08947 */ /* 0x004fea000383ffff */
[----:B------:R-:W-:Y:S05]  /*a3e0*/  BRA `(.L_x_172) ;  /* 0xffffffa0006c7947 */ /* 0x000fea000383ffff */
.L_x_80:
[----:B------:R-:W-:-:S07]  /*a3f0*/  MOV R0, UR5 ;  /* 0x0000000500007c02 */ /* 0x000fce0008000f00 */
.L_x_173:
[----:B-1----:R1:W2:Y:S02]  /*a400*/  SYNCS.PHASECHK.TRANS64.TRYWAIT P0, [R0+URZ], R3 ;  /* 0x00000003000075a7 */ /* 0x0022a400080011ff */
[----:B--2---:R-:W-:Y:S05]  /*a410*/  @!P0 NANOSLEEP.SYNCS 0x989680 ;  /* 0x009896800000895d */ /* 0x004fea0003900000 */
[----:B------:R-:W2:Y:S02]  /*a420*/  @!P0 SYNCS.PHASECHK.TRANS64 P0, [R0+URZ], R3 ;  /* 0x00000003000085a7 */ /* 0x000ea400080010ff */
[----:B--2---:R-:W-:Y:S05]  /*a430*/  @!P0 BRA `(.L_x_173) ;  /* 0xfffffffc00f08947 */ /* 0x004fea000383ffff */
[----:B------:R-:W-:Y:S05]  /*a440*/  BRA `(.L_x_174) ;  /* 0xffffffa000787947 */ /* 0x000fea000383ffff */
.L_x_83:
[----:B------:R-:W-:-:S07]  /*a450*/  MOV R0, UR62 ;  /* 0x0000003e00007c02 */ /* 0x000fce0008000f00 */
.L_x_175:
[----:B-1----:R1:W2:Y:S02]  /*a460*/  SYNCS.PHASECHK.TRANS64.TRYWAIT P1, [R0+URZ+0xf0], R2 ;  /* 0x0000f002000075a7 */ /* 0x0022a400080211ff */
[----:B--2---:R-:W-:Y:S05]  /*a470*/  @!P1 NANOSLEEP.SYNCS 0x989680 ;  /* 0x009896800000995d */ /* 0x004fea0003900000 */
[----:B------:R-:W2:Y:S02]  /*a480*/  @!P1 SYNCS.PHASECHK.TRANS64 P1, [R0+URZ+0xf0], R2 ;  /* 0x0000f002000095a7 */ /* 0x000ea400080210ff */
[----:B--2---:R-:W-:Y:S05]  /*a490*/  @!P1 BRA `(.L_x_175) ;  /* 0xfffffffc00f09947 */ /* 0x004fea000383ffff */
[----:B------:R-:W-:Y:S05]  /*a4a0*/  BRA `(.L_x_176) ;  /* 0xffffffa000c87947 */ /* 0x000fea000383ffff */
.L_x_88:
[----:B----4-:R4:W1:Y:S02]  /*a4b0*/  SYNCS.PHASECHK.TRANS64.TRYWAIT P0, [R0+URZ+0x70], R2 ;  /* 0x00007002000075a7 */ /* 0x01086400080011ff */
[----:B-1----:R-:W-:Y:S05]  /*a4c0*/  @!P0 NANOSLEEP.SYNCS 0x989680 ;  /* 0x009896800000895d */ /* 0x002fea0003900000 */
[----:B------:R-:W1:Y:S02]  /*a4d0*/  @!P0 SYNCS.PHASECHK.TRANS64 P0, [R0+URZ+0x70], R2 ;  /* 0x00007002000085a7 */ /* 0x000e6400080010ff */
[----:B-1----:R-:W-:Y:S05]  /*a4e0*/  @!P0 BRA `(.L_x_88) ;  /* 0xfffffffc00f08947 */ /* 0x002fea000383ffff */
[----:B------:R-:W-:Y:S05]  /*a4f0*/  BRA `(.L_x_177) ;  /* 0xffffffa400e47947 */ /* 0x000fea000383ffff */
.L_x_91:
[----:B------:R-:W-:Y:S07]  /*a500*/  MOV R0, UR4 ;  /* 0x0000000400007c02 */ /* 0x000fee0008000f00 */
.L_x_178:
[----:B-1----:R1:W4:Y:S02]  /*a510*/  SYNCS.PHASECHK.TRANS64.TRYWAIT P0, [R0+URZ+0x68], R2 ;  /* 0x00006802000075a7 */ /* 0x00232400080011ff */
[----:B----4-:R-:W-:Y:S05]  /*a520*/  @!P0 NANOSLEEP.SYNCS 0x989680 ;  /* 0x009896800000895d */ /* 0x010fea0003900000 */
[----:B------:R-:W4:Y:S02]  /*a530*/  @!P0 SYNCS.PHASECHK.TRANS64 P0, [R0+URZ+0x68], R2 ;  /* 0x00006802000085a7 */ /* 0x000f2400080010ff */
[----:B----4-:R-:W-:Y:S05]  /*a540*/  @!P0 BRA `(.L_x_178) ;  /* 0xfffffffc00f08947 */ /* 0x010fea000383ffff */
[----:B------:R-:W-:Y:S05]  /*a550*/  BRA `(.L_x_90) ;  /* 0xffffffa800c47947 */ /* 0x000fea000383ffff */
.L_x_94:
[----:B------:R-:W-:Y:S07]  /*a560*/  MOV R0, UR4 ;  /* 0x0000000400007c02 */ /* 0x000fee0008000f00 */
.L_x_179:
[----:B-1----:R1:W2:Y:S02]  /*a570*/  SYNCS.PHASECHK.TRANS64.TRYWAIT P0, [R0+URZ+0x40], R14 ;  /* 0x0000400e000075a7 */ /* 0x0022a400080011ff */
[----:B--2---:R-:W-:Y:S05]  /*a580*/  @!P0 NANOSLEEP.SYNCS 0x989680 ;  /* 0x009896800000895d */ /* 0x004fea0003900000 */
[----:B------:R-:W2:Y:S02]  /*a590*/  @!P0 SYNCS.PHASECHK.TRANS64 P0, [R0+URZ+0x40], R14 ;  /* 0x0000400e000085a7 */ /* 0x000ea400080010ff */
[----:B--2---:R-:W-:Y:S05]  /*a5a0*/  @!P0 BRA `(.L_x_179) ;  /* 0xfffffffc00f08947 */ /* 0x004fea000383ffff */
[----:B------:R-:W-:Y:S05]  /*a5b0*/  BRA `(.L_x_180) ;  /* 0xffffffac003c7947 */ /* 0x000fea000383ffff */
.L_x_95:
[----:B------:R-:W-:Y:S07]  /*a5c0*/  MOV R0, UR4 ;  /* 0x0000000400007c02 */ /* 0x000fee0008000f00 */
.L_x_181:
[----:B-1----:R1:W2:Y:S02]  /*a5d0*/  SYNCS.PHASECHK.TRANS64.TRYWAIT P0, [R0+URZ+0x48], R14 ;  /* 0x0000480e000075a7 */ /* 0x0022a400080011ff */
[----:B--2---:R-:W-:Y:S05]  /*a5e0*/  @!P0 NANOSLEEP.SYNCS 0x989680 ;  /* 0x009896800000895d */ /* 0x004fea0003900000 */
[----:B------:R-:W2:Y:S02]  /*a5f0*/  @!P0 SYNCS.PHASECHK.TRANS64 P0, [R0+URZ+0x48], R14 ;  /* 0x0000480e000085a7 */ /* 0x000ea400080010ff */
[----:B--2---:R-:W-:Y:S05]  /*a600*/  @!P0 BRA `(.L_x_181) ;  /* 0xfffffffc00f08947 */ /* 0x004fea000383ffff */
[----:B------:R-:W-:Y:S05]  /*a610*/  BRA `(.L_x_182) ;  /* 0xffffffac00787947 */ /* 0x000fea000383ffff */
.L_x_96:
[----:B------:R-:W-:Y:S07]  /*a620*/  MOV R0, UR4 ;  /* 0x0000000400007c02 */ /* 0x000fee0008000f00 */
.L_x_183:
[----:B-1----:R1:W2:Y:S02]  /*a630*/  SYNCS.PHASECHK.TRANS64.TRYWAIT P0, [R0+URZ+0x50], R14 ;  /* 0x0000500e000075a7 */ /* 0x0022a400080011ff */
[----:B--2---:R-:W-:Y:S05]  /*a640*/  @!P0 NANOSLEEP.SYNCS 0x989680 ;  /* 0x009896800000895d */ /* 0x004fea0003900000 */
[----:B------:R-:W2:Y:S02]  /*a650*/  @!P0 SYNCS.PHASECHK.TRANS64 P0, [R0+URZ+0x50], R14 ;  /* 0x0000500e000085a7 */ /* 0x000ea400080010ff */
[----:B--2---:R-:W-:Y:S05]  /*a660*/  @!P0 BRA `(.L_x_183) ;  /* 0xfffffffc00f08947 */ /* 0x004fea000383ffff */
[----:B------:R-:W-:Y:S05]  /*a670*/  BRA `(.L_x_184) ;  /* 0xffffffac00bc7947 */ /* 0x000fea000383ffff */
.L_x_97:
[----:B------:R-:W-:Y:S07]  /*a680*/  MOV R0, UR4 ;  /* 0x0000000400007c02 */ /* 0x000fee0008000f00 */
.L_x_185:
[----:B-1----:R1:W2:Y:S02]  /*a690*/  SYNCS.PHASECHK.TRANS64.TRYWAIT P0, [R0+URZ+0x58], R14 ;  /* 0x0000580e000075a7 */ /* 0x0022a400080011ff */
[----:B--2---:R-:W-:Y:S05]  /*a6a0*/  @!P0 NANOSLEEP.SYNCS 0x989680 ;  /* 0x009896800000895d */ /* 0x004fea0003900000 */
[----:B------:R-:W2:Y:S02]  /*a6b0*/  @!P0 SYNCS.PHASECHK.TRANS64 P0, [R0+URZ+0x58], R14 ;  /* 0x0000580e000085a7 */ /* 0x000ea400080010ff */
[----:B--2---:R-:W-:Y:S05]  /*a6c0*/  @!P0 BRA `(.L_x_185) ;  /* 0xfffffffc00f08947 */ /* 0x004fea000383ffff */
[----:B------:R-:W-:Y:S05]  /*a6d0*/  BRA `(.L_x_186) ;  /* 0xffffffb000407947 */ /* 0x000fea000383ffff */
.L_x_99:
[----:B------:R-:W-:-:S07]  /*a6e0*/  MOV R0, UR4 ;  /* 0x0000000400007c02 */ /* 0x000fce0008000f00 */
.L_x_187:
[----:B-1----:R1:W2:Y:S02]  /*a6f0*/  SYNCS.PHASECHK.TRANS64.TRYWAIT P0, [R0+URZ+0x40], R2 ;  /* 0x00004002000075a7 */ /* 0x0022a400080011ff */
[----:B--2---:R-:W-:Y:S05]  /*a700*/  @!P0 NANOSLEEP.SYNCS 0x989680 ;  /* 0x009896800000895d */ /* 0x004fea0003900000 */
[----:B------:R-:W2:Y:S02]  /*a710*/  @!P0 SYNCS.PHASECHK.TRANS64 P0, [R0+URZ+0x40], R2 ;  /* 0x00004002000085a7 */ /* 0x000ea400080010ff */
[----:B--2---:R-:W-:Y:S05]  /*a720*/  @!P0 BRA `(.L_x_187) ;  /* 0xfffffffc00f08947 */ /* 0x004fea000383ffff */
[----:B------:R-:W-:Y:S05]  /*a730*/  BRA `(.L_x_188) ;  /* 0xffffffb000b07947 */ /* 0x000fea000383ffff */
.L_x_100:
[----:B-1----:R-:W-:-:S07]  /*a740*/  MOV R0, UR4 ;  /* 0x0000000400007c02 */ /* 0x002fce0008000f00 */
.L_x_189:
[----:B-1----:R1:W2:Y:S02]  /*a750*/  SYNCS.PHASECHK.TRANS64.TRYWAIT P0, [R0+URZ+0x48], R2 ;  /* 0x00004802000075a7 */ /* 0x0022a400080011ff */
[----:B--2---:R-:W-:Y:S05]  /*a760*/  @!P0 NANOSLEEP.SYNCS 0x989680 ;  /* 0x009896800000895d */ /* 0x004fea0003900000 */
[----:B------:R-:W2:Y:S02]  /*a770*/  @!P0 SYNCS.PHASECHK.TRANS64 P0, [R0+URZ+0x48], R2 ;  /* 0x00004802000085a7 */ /* 0x000ea400080010ff */
[----:B--2---:R-:W-:Y:S05]  /*a780*/  @!P0 BRA `(.L_x_189) ;  /* 0xfffffffc00f08947 */ /* 0x004fea000383ffff */
[----:B------:R-:W-:Y:S05]  /*a790*/  BRA `(.L_x_190) ;  /* 0xffffffb000a07947 */ /* 0x000fea000383ffff */
.L_x_101:
[----:B-1----:R-:W-:-:S07]  /*a7a0*/  MOV R0, UR4 ;  /* 0x0000000400007c02 */ /* 0x002fce0008000f00 */
.L_x_191:
[----:B-1----:R1:W2:Y:S02]  /*a7b0*/  SYNCS.PHASECHK.TRANS64.TRYWAIT P0, [R0+URZ+0x50], R2 ;  /* 0x00005002000075a7 */ /* 0x0022a400080011ff */
[----:B--2---:R-:W-:Y:S05]  /*a7c0*/  @!P0 NANOSLEEP.SYNCS 0x989680 ;  /* 0x009896800000895d */ /* 0x004fea0003900000 */
[----:B------:R-:W2:Y:S02]  /*a7d0*/  @!P0 SYNCS.PHASECHK.TRANS64 P0, [R0+URZ+0x50], R2 ;  /* 0x00005002000085a7 */ /* 0x000ea400080010ff */
[----:B--2---:R-:W-:Y:S05]  /*a7e0*/  @!P0 BRA `(.L_x_191) ;  /* 0xfffffffc00f08947 */ /* 0x004fea000383ffff */
[----:B------:R-:W-:Y:S05]  /*a7f0*/  BRA `(.L_x_192) ;  /* 0xffffffb000907947 */ /* 0x000fea000383ffff */
.L_x_103:
[----:B--2---:R2:W4:Y:S02]  /*a800*/  SYNCS.PHASECHK.TRANS64.TRYWAIT P0, [R0+URZ+0x70], R2 ;  /* 0x00007002000075a7 */ /* 0x00452400080011ff */
[----:B----4-:R-:W-:Y:S05]  /*a810*/  @!P0 NANOSLEEP.SYNCS 0x989680 ;  /* 0x009896800000895d */ /* 0x010fea0003900000 */
[----:B------:R-:W4:Y:S02]  /*a820*/  @!P0 SYNCS.PHASECHK.TRANS64 P0, [R0+URZ+0x70], R2 ;  /* 0x00007002000085a7 */ /* 0x000f2400080010ff */
[----:B----4-:R-:W-:Y:S05]  /*a830*/  @!P0 BRA `(.L_x_103) ;  /* 0xfffffffc00f08947 */ /* 0x010fea000383ffff */
[----:B------:R-:W-:Y:S05]  /*a840*/  BRA `(.L_x_193) ;  /* 0xffffffb400587947 */ /* 0x000fea000383ffff */
.L_x_114:
[----:B-1----:R-:W-:Y:S04]  /*a850*/  MOV R2, UR36 ;  /* 0x0000002400027c02 */ /* 0x002fe80008000f00 */
[----:B------:R1:W3:Y:S03]  /*a860*/  SYNCS.PHASECHK.TRANS64.TRYWAIT P1, [R2+URZ+0x20], R3 ;  /* 0x00002003020075a7 */ /* 0x0002e600080211ff */
[----:B---3--:R-:W-:Y:S05]  /*a870*/  @!P1 NANOSLEEP.SYNCS 0x989680 ;  /* 0x009896800000995d */ /* 0x008fea0003900000 */
[----:B------:R-:W3:Y:S02]  /*a880*/  @!P1 SYNCS.PHASECHK.TRANS64 P1, [R2+URZ+0x20], R3 ;  /* 0x00002003020095a7 */ /* 0x000ee400080210ff */
[----:B---3--:R-:W-:Y:S05]  /*a890*/  @!P1 BRA `(.L_x_114) ;  /* 0xfffffffc00ec9947 */ /* 0x008fea000383ffff */
[----:B------:R-:W-:Y:S05]  /*a8a0*/  BRA `(.L_x_113) ;  /* 0xffffffc000647947 */ /* 0x000fea000383ffff */
.L_x_116:
[----:B-1----:R1:W4:Y:S02]  /*a8b0*/  SYNCS.PHASECHK.TRANS64.TRYWAIT P0, [R112+URZ+0x90], R0 ;  /* 0x00009000700075a7 */ /* 0x00232400080011ff */
[----:B----4-:R-:W-:Y:S05]  /*a8c0*/  @!P0 NANOSLEEP.SYNCS 0x989680 ;  /* 0x009896800000895d */ /* 0x010fea0003900000 */
[----:B------:R-:W4:Y:S02]  /*a8d0*/  @!P0 SYNCS.PHASECHK.TRANS64 P0, [R112+URZ+0x90], R0 ;  /* 0x00009000700085a7 */ /* 0x000f2400080010ff */
[----:B----4-:R-:W-:Y:S05]  /*a8e0*/  @!P0 BRA `(.L_x_116) ;  /* 0xfffffffc00f08947 */ /* 0x010fea000383ffff */
[----:B------:R-:W-:Y:S05]  /*a8f0*/  BRA `(.L_x_115) ;  /* 0xffffffc0008c7947 */ /* 0x000fea000383ffff */
.L_x_125:
[----:B--2---:R2:W4:Y:S02]  /*a900*/  SYNCS.PHASECHK.TRANS64.TRYWAIT P0, [R2+URZ+0x20], R0 ;  /* 0x00002000020075a7 */ /* 0x00452400080011ff */
[----:B----4-:R-:W-:Y:S05]  /*a910*/  @!P0 NANOSLEEP.SYNCS 0x989680 ;  /* 0x009896800000895d */ /* 0x010fea0003900000 */
[----:B------:R-:W4:Y:S02]  /*a920*/  @!P0 SYNCS.PHASECHK.TRANS64 P0, [R2+URZ+0x20], R0 ;  /* 0x00002000020085a7 */ /* 0x000f2400080010ff */
[----:B----4-:R-:W-:Y:S05]  /*a930*/  @!P0 BRA `(.L_x_125) ;  /* 0xfffffffc00f08947 */ /* 0x010fea000383ffff */
[----:B------:R-:W-:Y:S05]  /*a940*/  BRA `(.L_x_124) ;  /* 0xffffffcc00687947 */ /* 0x000fea000383ffff */
.L_x_133:
[----:B--2---:R2:W4:Y:S02]  /*a950*/  SYNCS.PHASECHK.TRANS64.TRYWAIT P0, [R0+URZ+0x20], R6 ;  /* 0x00002006000075a7 */ /* 0x00452400080011ff */
[----:B----4-:R-:W-:Y:S05]  /*a960*/  @!P0 NANOSLEEP.SYNCS 0x989680 ;  /* 0x009896800000895d */ /* 0x010fea0003900000 */
[----:B------:R-:W4:Y:S02]  /*a970*/  @!P0 SYNCS.PHASECHK.TRANS64 P0, [R0+URZ+0x20], R6 ;  /* 0x00002006000085a7 */ /* 0x000f2400080010ff */
[----:B----4-:R-:W-:Y:S05]  /*a980*/  @!P0 BRA `(.L_x_133) ;  /* 0xfffffffc00f08947 */ /* 0x010fea000383ffff */
[----:B------:R-:W-:Y:S05]  /*a990*/  BRA `(.L_x_132) ;  /* 0xffffffd800687947 */ /* 0x000fea000383ffff */
.L_x_141:
[----:B--2---:R2:W4:Y:S02]  /*a9a0*/  SYNCS.PHASECHK.TRANS64.TRYWAIT P0, [R0+URZ+0x20], R5 ;  /* 0x00002005000075a7 */ /* 0x00452400080011ff */
[----:B----4-:R-:W-:Y:S05]  /*a9b0*/  @!P0 NANOSLEEP.SYNCS 0x989680 ;  /* 0x009896800000895d */ /* 0x010fea0003900000 */
[----:B------:R-:W4:Y:S02]  /*a9c0*/  @!P0 SYNCS.PHASECHK.TRANS64 P0, [R0+URZ+0x20], R5 ;  /* 0x00002005000085a7 */ /* 0x000f2400080010ff */
[----:B----4-:R-:W-:Y:S05]  /*a9d0*/  @!P0 BRA `(.L_x_141) ;  /* 0xfffffffc00f08947 */ /* 0x010fea000383ffff */
[----:B------:R-:W-:Y:S05]  /*a9e0*/  BRA `(.L_x_140) ;  /* 0xffffffe400687947 */ /* 0x000fea000383ffff */
        .weak           $__internal_0_$__cuda_sm10x_tcgen05_guardrail_trap_col_being_dealloced_not_returned_by_alloc
        .type           $__internal_0_$__cuda_sm10x_tcgen05_guardrail_trap_col_being_dealloced_not_returned_by_alloc,@function
        .size           $__internal_0_$__cuda_sm10x_tcgen05_guardrail_trap_col_being_dealloced_not_returned_by_alloc,($__internal_1_$__cuda_sm10x_tcgen05_guardrail_trap_phase_invalid_during_alloc - $__internal_0_$__cuda_sm10x_tcgen05_guardrail_trap_col_being_dealloced_not_returned_by_alloc)
$__internal_0_$__cuda_sm10x_tcgen05_guardrail_trap_col_being_dealloced_not_returned_by_alloc:
[----:B------:R-:W-:Y:S05]  /*a9f0*/  BPT.TRAP 0x1 ;  /* 0x000000040000795c */ /* 0x000fea0000300000 */
[----:B------:R-:W-:-:S04]  /*aa00*/  HFMA2 R3, -RZ, RZ, 0, 0 ;  /* 0x00000000ff037431 */ /* 0x000fc800000001ff */
[----:B------:R-:W-:Y:S05]  /*aa10*/  RET.REL.NODEC R2 `(_ZN7cutlass13device_kernelINS_4gemm6kernel13GemmUniversalIN4cute5tupleIJiiiiEEENS1_10collective13CollectiveMmaINS1_35MainloopSm100TmaUmmaWarpSpecializedILi2ELi2ELi4ENS5_IJNS4_1CILi2EEENSA_ILi1EEESC_EEEEENS5_IJNSA_ILi256EEENSA_ILi128EEESF_EEENS_10bfloat16_tENS5_IJlSC_lEEESI_SJ_NS4_8TiledMMAINS4_8MMA_AtomIJNS4_26SM100_MMA_F16BF16_2x1SM_SSISI_SI_fLi256ELi128ELNS4_4UMMA5MajorE0ELSO_0ELNSN_7ScaleInE0ELSP_0EEEEEENS4_6LayoutINS5_IJSC_SC_SC_EEENS5_IJNSA_ILi0EEESU_SU_EEEEENS5_IJNS4_10UnderscoreESX_SX_EEEEENS4_18SM100_TMA_2SM_LOADENS4_14ComposedLayoutINS4_7SwizzleILi3ELi4ELi3EEENS4_18smem_ptr_flag_bitsILi16EEENSS_INS5_IJNSA_ILi8EEENSA_ILi64EEEEEENS5_IJS17_SC_EEEEEEEvNS4_8identityES10_S1B_vS1C_EENS_8epilogue10collective18CollectiveEpilogueINS1E_23Sm100TmaWarpSpecializedILi4ELi2ELi32ELb1ELb0EEEJNS5_IJSG_SG_SF_EEENS5_IJNSS_ISG_SC_EENSS_INSA_ILi32EEESC_EEEEESI_SJ_SI_SJ_NS1E_6fusion15FusionCallbacksIS1I_NS1O_17LinearCombinationISI_fSI_fLNS_15FloatRoundStyleE2EEES1J_S1N_JEEENS4_5SM1004TMEM4LOAD26SM100_TMEM_LOAD_32dp32b32xENS4_13SM90_TMA_LOADENS11_INS12_ILi2ELi4ELi3EEES15_NSS_INS5_IJS16_S1L_EEENS5_IJS1L_SC_EEEEEEENS4_39AutoVectorizingCopyWithAssumedAlignmentILi128EEENS4_14SM90_TMA_STOREES23_S25_S25_EEEvvEEEEvNT_6ParamsE) ;  /* 0xffffff5402787950 */ /* 0x000fea0003c3ffff */
        .weak           $__internal_1_$__cuda_sm10x_tcgen05_guardrail_trap_phase_invalid_during_alloc
        .type           $__internal_1_$__cuda_sm10x_tcgen05_guardrail_trap_phase_invalid_during_alloc,@function
        .size           $__internal_1_$__cuda_sm10x_tcgen05_guardrail_trap_phase_invalid_during_alloc,($__internal_2_$__cuda_sm10x_tcgen05_guardrail_trap_unallocated_columns_being_dealloced - $__internal_1_$__cuda_sm10x_tcgen05_guardrail_trap_phase_invalid_during_alloc)
$__internal_1_$__cuda_sm10x_tcgen05_guardrail_trap_phase_invalid_during_alloc:
[----:B------:R-:W-:Y:S05]  /*aa20*/  BPT.TRAP 0x1 ;  /* 0x000000040000795c */ /* 0x000fea0000300000 */
[----:B------:R-:W-:-:S04]  /*aa30*/  MOV R3, 0x0 ;  /* 0x0000000000037802 */ /* 0x000fc80000000f00 */
[----:B------:R-:W-:Y:S05]  /*aa40*/  RET.REL.NODEC R2 `(_ZN7cutlass13device_kernelINS_4gemm6kernel13GemmUniversalIN4cute5tupleIJiiiiEEENS1_10collective13CollectiveMmaINS1_35MainloopSm100TmaUmmaWarpSpecializedILi2ELi2ELi4ENS5_IJNS4_1CILi2EEENSA_ILi1EEESC_EEEEENS5_IJNSA_ILi256EEENSA_ILi128EEESF_EEENS_10bfloat16_tENS5_IJlSC_lEEESI_SJ_NS4_8TiledMMAINS4_8MMA_AtomIJNS4_26SM100_MMA_F16BF16_2x1SM_SSISI_SI_fLi256ELi128ELNS4_4UMMA5MajorE0ELSO_0ELNSN_7ScaleInE0ELSP_0EEEEEENS4_6LayoutINS5_IJSC_SC_SC_EEENS5_IJNSA_ILi0EEESU_SU_EEEEENS5_IJNS4_10UnderscoreESX_SX_EEEEENS4_18SM100_TMA_2SM_LOADENS4_14ComposedLayoutINS4_7SwizzleILi3ELi4ELi3EEENS4_18smem_ptr_flag_bitsILi16EEENSS_INS5_IJNSA_ILi8EEENSA_ILi64EEEEEENS5_IJS17_SC_EEEEEEEvNS4_8identityES10_S1B_vS1C_EENS_8epilogue10collective18CollectiveEpilogueINS1E_23Sm100TmaWarpSpecializedILi4ELi2ELi32ELb1ELb0EEEJNS5_IJSG_SG_SF_EEENS5_IJNSS_ISG_SC_EENSS_INSA_ILi32EEESC_EEEEESI_SJ_SI_SJ_NS1E_6fusion15FusionCallbacksIS1I_NS1O_17LinearCombinationISI_fSI_fLNS_15FloatRoundStyleE2EEES1J_S1N_JEEENS4_5SM1004TMEM4LOAD26SM100_TMEM_LOAD_32dp32b32xENS4_13SM90_TMA_LOADENS11_INS12_ILi2ELi4ELi3EEES15_NSS_INS5_IJS16_S1L_EEENS5_IJS1L_SC_EEEEEEENS4_39AutoVectorizingCopyWithAssumedAlignmentILi128EEENS4_14SM90_TMA_STOREES23_S25_S25_EEEvvEEEEvNT_6ParamsE) ;  /* 0xffffff54026c7950 */ /* 0x000fea0003c3ffff */
        .weak           $__internal_2_$__cuda_sm10x_tcgen05_guardrail_trap_unallocated_columns_being_dealloced
        .type           $__internal_2_$__cuda_sm10x_tcgen05_guardrail_trap_unallocated_columns_being_dealloced,@function
        .size           $__internal_2_$__cuda_sm10x_tcgen05_guardrail_trap_unallocated_columns_being_dealloced,(.L_x_195 - $__internal_2_$__cuda_sm10x_tcgen05_guardrail_trap_unallocated_columns_being_dealloced)
$__internal_2_$__cuda_sm10x_tcgen05_guardrail_trap_unallocated_columns_being_dealloced:
[----:B------:R-:W-:Y:S05]  /*aa50*/  BPT.TRAP 0x1 ;  /* 0x000000040000795c */ /* 0x000fea0000300000 */
[----:B------:R-:W-:-:S04]  /*aa60*/  HFMA2 R3, -RZ, RZ, 0, 0 ;  /* 0x00000000ff037431 */ /* 0x000fc800000001ff */
[----:B------:R-:W-:Y:S05]  /*aa70*/  RET.REL.NODEC R2 `(_ZN7cutlass13device_kernelINS_4gemm6kernel13GemmUniversalIN4cute5tupleIJiiiiEEENS1_10collective13CollectiveMmaINS1_35MainloopSm100TmaUmmaWarpSpecializedILi2ELi2ELi4ENS5_IJNS4_1CILi2EEENSA_ILi1EEESC_EEEEENS5_IJNSA_ILi256EEENSA_ILi128EEESF_EEENS_10bfloat16_tENS5_IJlSC_lEEESI_SJ_NS4_8TiledMMAINS4_8MMA_AtomIJNS4_26SM100_MMA_F16BF16_2x1SM_SSISI_SI_fLi256ELi128ELNS4_4UMMA5MajorE0ELSO_0ELNSN_7ScaleInE0ELSP_0EEEEEENS4_6LayoutINS5_IJSC_SC_SC_EEENS5_IJNSA_ILi0EEESU_SU_EEEEENS5_IJNS4_10UnderscoreESX_SX_EEEEENS4_18SM100_TMA_2SM_LOADENS4_14ComposedLayoutINS4_7SwizzleILi3ELi4ELi3EEENS4_18smem_ptr_flag_bitsILi16EEENSS_INS5_IJNSA_ILi8EEENSA_ILi64EEEEEENS5_IJS17_SC_EEEEEEEvNS4_8identityES10_S1B_vS1C_EENS_8epilogue10collective18CollectiveEpilogueINS1E_23Sm100TmaWarpSpecializedILi4ELi2ELi32ELb1ELb0EEEJNS5_IJSG_SG_SF_EEENS5_IJNSS_ISG_SC_EENSS_INSA_ILi32EEESC_EEEEESI_SJ_SI_SJ_NS1E_6fusion15FusionCallbacksIS1I_NS1O_17LinearCombinationISI_fSI_fLNS_15FloatRoundStyleE2EEES1J_S1N_JEEENS4_5SM1004TMEM4LOAD26SM100_TMEM_LOAD_32dp32b32xENS4_13SM90_TMA_LOADENS11_INS12_ILi2ELi4ELi3EEES15_NSS_INS5_IJS16_S1L_EEENS5_IJS1L_SC_EEEEEEENS4_39AutoVectorizingCopyWithAssumedAlignmentILi128EEENS4_14SM90_TMA_STOREES23_S25_S25_EEEvvEEEEvNT_6ParamsE) ;  /* 0xffffff5402607950 */ /* 0x000fea0003c3ffff */
.L_x_194:
[----:B------:R-:W-:-:S00]  /*aa80*/  BRA `(.L_x_194) ;  /* 0xfffffffc00fc7947 */ /* 0x000fc0000383ffff */
[----:B------:R-:W-:-:S00]  /*aa90*/  NOP ;  /* 0x0000000000007918 */ /* 0x000fc00000000000 */
        /* <DEDUP_REMOVED lines=14> */
.L_x_195:


//--------------------- .nv.global.init           --------------------------
	.section	.nv.global.init,"aw",@progbits
.nv.global.init:
	.type		$str$27,@object
	.size		$str$27,($str$28 - $str$27)
$str$27:
        /*0000*/ 	.byte	0x28, 0x61, 0x64, 0x64, 0x72, 0x65, 0x73, 0x73, 0x20, 0x26, 0x20, 0x6d, 0x61, 0x73, 0x6b, 0x29
        /*0010*/ 	.byte	0x20, 0x3d, 0x3d, 0x20, 0x30, 0x00
	.type		$str$28,@object
	.size		$str$28,($str$26 - $str$28)
$str$28:
        /*0016*/ 	.byte	0x2f, 0x74, 0x6d, 0x70, 0x2f, 0x63, 0x75, 0x74, 0x6c, 0x61, 0x73, 0x73, 0x5f, 0x73, 0x77, 0x65
        /*0026*/ 	.byte	0x65, 0x70, 0x5f, 0x73, 0x72, 0x63, 0x2f, 0x69, 0x6e, 0x63, 0x6c, 0x75, 0x64, 0x65, 0x2f, 0x63
        /*0036*/ 	.byte	0x75, 0x74, 0x65, 0x2f, 0x70, 0x6f, 0x69, 0x6e, 0x74, 0x65, 0x72, 0x5f, 0x66, 0x6c, 0x61, 0x67
        /*0046*/ 	.byte	0x67, 0x65, 0x64, 0x2e, 0x68, 0x70, 0x70, 0x00
	.type		$str$26,@object
	.size		$str$26,($str$25 - $str$26)
$str$26:
        /*004e*/ 	.byte	0x2f, 0x74, 0x6d, 0x70, 0x2f, 0x63, 0x75, 0x74, 0x6c, 0x61, 0x73, 0x73, 0x5f, 0x73, 0x77, 0x65
        /*005e*/ 	.byte	0x65, 0x70, 0x5f, 0x73, 0x72, 0x63, 0x2f, 0x69, 0x6e, 0x63, 0x6c, 0x75, 0x64, 0x65, 0x2f, 0x63
        /*006e*/ 	.byte	0x75, 0x74, 0x65, 0x2f, 0x61, 0x74, 0x6f, 0x6d, 0x2f, 0x63, 0x6f, 0x70, 0x79, 0x5f, 0x74, 0x72
        /*007e*/ 	.byte	0x61, 0x69, 0x74, 0x73, 0x5f, 0x73, 0x6d, 0x31, 0x30, 0x30, 0x2e, 0x68, 0x70, 0x70, 0x00
	.type		$str$25,@object
	.size		$str$25,(__unnamed_1 - $str$25)
$str$25:
        /*008d*/ 	.byte	0x28, 0x28, 0x75, 0x69, 0x6e, 0x74, 0x33, 0x32, 0x5f, 0x74, 0x28, 0x74, 0x68, 0x72, 0x65, 0x61
        /*009d*/ 	.byte	0x64, 0x49, 0x64, 0x78, 0x2e, 0x78, 0x29, 0x20, 0x2f, 0x20, 0x33, 0x32, 0x29, 0x20, 0x25, 0x20
        /*00ad*/ 	.byte	0x34, 0x29, 0x20, 0x3d, 0x3d, 0x20, 0x28, 0x28, 0x28, 0x74, 0x6d, 0x65, 0x6d, 0x5f, 0x61, 0x64
        /*00bd*/ 	.byte	0x64, 0x72, 0x20, 0x3e, 0x3e, 0x20, 0x31, 0x36, 0x29, 0x20, 0x2f, 0x20, 0x33, 0x32, 0x29, 0x20
        /*00cd*/ 	.byte	0x25, 0x20, 0x34, 0x29, 0x00
	.type		__unnamed_1,@object
	.size		__unnamed_1,(__unnamed_2 - __unnamed_1)
__unnamed_1:
        /*00d2*/ 	.byte	0x61, 0x75, 0x74, 0x6f, 0x20, 0x63, 0x75, 0x74, 0x65, 0x3a, 0x3a, 0x61, 0x73, 0x5f, 0x70, 0x6f
        /* <DEDUP_REMOVED lines=24> */
        /*0262*/ 	.byte	0x34, 0x30, 0x39, 0x36, 0x3e, 0x3e, 0x3e, 0x3e, 0x5d, 0x00
	.type		__unnamed_2,@object
	.size		__unnamed_2,(.L_2 - __unnamed_2)
__unnamed_2:
        /* <DEDUP_REMOVED lines=42> */
        /*050c*/ 	.byte	0x3e, 0x3e, 0x5d, 0x00
.L_2:


//--------------------- .nv.shared._ZN7cutlass13device_kernelINS_4gemm6kernel13GemmUniversalIN4cute5tupleIJiiiiEEENS1_10collective13CollectiveMmaINS1_35MainloopSm100TmaUmmaWarpSpecializedILi2ELi2ELi4ENS5_IJNS4_1CILi2EEENSA_ILi1EEESC_EEEEENS5_IJNSA_ILi256EEENSA_ILi128EEESF_EEENS_10bfloat16_tENS5_IJlSC_lEEESI_SJ_NS4_8TiledMMAINS4_8MMA_AtomIJNS4_26SM100_MMA_F16BF16_2x1SM_SSISI_SI_fLi256ELi128ELNS4_4UMMA5MajorE0ELSO_0ELNSN_7ScaleInE0ELSP_0EEEEEENS4_6LayoutINS5_IJSC_SC_SC_EEENS5_IJNSA_ILi0EEESU_SU_EEEEENS5_IJNS4_10UnderscoreESX_SX_EEEEENS4_18SM100_TMA_2SM_LOADENS4_14ComposedLayoutINS4_7SwizzleILi3ELi4ELi3EEENS4_18smem_ptr_flag_bitsILi16EEENSS_INS5_IJNSA_ILi8EEENSA_ILi64EEEEEENS5_IJS17_SC_EEEEEEEvNS4_8identityES10_S1B_vS1C_EENS_8epilogue10collective18CollectiveEpilogueINS1E_23Sm100TmaWarpSpecializedILi4ELi2ELi32ELb1ELb0EEEJNS5_IJSG_SG_SF_EEENS5_IJNSS_ISG_SC_EENSS_INSA_ILi32EEESC_EEEEESI_SJ_SI_SJ_NS1E_6fusion15FusionCallbacksIS1I_NS1O_17LinearCombinationISI_fSI_fLNS_15FloatRoundStyleE2EEES1J_S1N_JEEENS4_5SM1004TMEM4LOAD26SM100_TMEM_LOAD_32dp32b32xENS4_13SM90_TMA_LOADENS11_INS12_ILi2ELi4ELi3EEES15_NSS_INS5_IJS16_S1L_EEENS5_IJS1L_SC_EEEEEEENS4_39AutoVectorizingCopyWithAssumedAlignmentILi128EEENS4_14SM90_TMA_STOREES23_S25_S25_EEEvvEEEEvNT_6ParamsE --------------------------
	.section	.nv.shared._ZN7cutlass13device_kernelINS_4gemm6kernel13GemmUniversalIN4cute5tupleIJiiiiEEENS1_10collective13CollectiveMmaINS1_35MainloopSm100TmaUmmaWarpSpecializedILi2ELi2ELi4ENS5_IJNS4_1CILi2EEENSA_ILi1EEESC_EEEEENS5_IJNSA_ILi256EEENSA_ILi128EEESF_EEENS_10bfloat16_tENS5_IJlSC_lEEESI_SJ_NS4_8TiledMMAINS4_8MMA_AtomIJNS4_26SM100_MMA_F16BF16_2x1SM_SSISI_SI_fLi256ELi128ELNS4_4UMMA5MajorE0ELSO_0ELNSN_7ScaleInE0ELSP_0EEEEEENS4_6LayoutINS5_IJSC_SC_SC_EEENS5_IJNSA_ILi0EEESU_SU_EEEEENS5_IJNS4_10UnderscoreESX_SX_EEEEENS4_18SM100_TMA_2SM_LOADENS4_14ComposedLayoutINS4_7SwizzleILi3ELi4ELi3EEENS4_18smem_ptr_flag_bitsILi16EEENSS_INS5_IJNSA_ILi8EEENSA_ILi64EEEEEENS5_IJS17_SC_EEEEEEEvNS4_8identityES10_S1B_vS1C_EENS_8epilogue10collective18CollectiveEpilogueINS1E_23Sm100TmaWarpSpecializedILi4ELi2ELi32ELb1ELb0EEEJNS5_IJSG_SG_SF_EEENS5_IJNSS_ISG_SC_EENSS_INSA_ILi32EEESC_EEEEESI_SJ_SI_SJ_NS1E_6fusion15FusionCallbacksIS1I_NS1O_17LinearCombinationISI_fSI_fLNS_15FloatRoundStyleE2EEES1J_S1N_JEEENS4_5SM1004TMEM4LOAD26SM100_TMEM_LOAD_32dp32b32xENS4_13SM90_TMA_LOADENS11_INS12_ILi2ELi4ELi3EEES15_NSS_INS5_IJS16_S1L_EEENS5_IJS1L_SC_EEEEEEENS4_39AutoVectorizingCopyWithAssumedAlignmentILi128EEENS4_14SM90_TMA_STOREES23_S25_S25_EEEvvEEEEvNT_6ParamsE,"aw",@nobits
	.sectionflags	@""
	.align	16
	.zero		1024


//--------------------- .nv.shared.reserved.0     --------------------------
	.section	.nv.shared.reserved.0,"aw",@nobits
	.weak		__nv_reservedSMEM_offset_0_alias
	.size		__nv_reservedSMEM_offset_0_alias, 0, 64
	.other		__nv_reservedSMEM_offset_0_alias,@"STO_CUDA_RESERVED_SHARED STV_DEFAULT"
__nv_reservedSMEM_offset_0_alias:
	.zero		0
.nv.shared.reserved.0:
	.zero		64
	.weak		__nv_reservedSMEM_tcgen05_partition
	.type		__nv_reservedSMEM_tcgen05_partition,@object
	.size		__nv_reservedSMEM_tcgen05_partition,(.L_0 - __nv_reservedSMEM_tcgen05_partition)
__nv_reservedSMEM_tcgen05_partition:
	.zero		32
.L_0:


//--------------------- .nv.global                --------------------------
	.section	.nv.global,"aw",@nobits
.nv.global:
	.type		_ZN40_INTERNAL_97ff278f_4_k_cu_dbe625d2_209764cute1_E,@object
	.size		_ZN40_INTERNAL_97ff278f_4_k_cu_dbe625d2_209764cute1_E,(_ZN40_INTERNAL_97ff278f_4_k_cu_dbe625d2_209764cuda3std3__45__cpo6cbeginE - _ZN40_INTERNAL_97ff278f_4_k_cu_dbe625d2_209764cute1_E)
_ZN40_INTERNAL_97ff278f_4_k_cu_dbe625d2_209764cute1_E:
	.zero		1
	.type		_ZN40_INTERNAL_97ff278f_4_k_cu_dbe625d2_209764cuda3std3__45__cpo6cbeginE,@object
	.size		_ZN40_INTERNAL_97ff278f_4_k_cu_dbe625d2_209764cuda3std3__45__cpo6cbeginE,(_ZN40_INTERNAL_97ff278f_4_k_cu_dbe625d2_209764cuda3std3__48in_placeE - _ZN40_INTERNAL_97ff278f_4_k_cu_dbe625d2_209764cuda3std3__45__cpo6cbeginE)
_ZN40_INTERNAL_97ff278f_4_k_cu_dbe625d2_209764cuda3std3__45__cpo6cbeginE:
	.zero		1
	.type		_ZN40_INTERNAL_97ff278f_4_k_cu_dbe625d2_209764cuda3std3__48in_placeE,@object
	.size		_ZN40_INTERNAL_97ff278f_4_k_cu_dbe625d2_209764cuda3std3__48in_placeE,(_ZN40_INTERNAL_97ff278f_4_k_cu_dbe625d2_209764cuda3std6ranges3__45__cpo9iter_moveE - _ZN40_INTERNAL_97ff278f_4_k_cu_dbe625d2_209764cuda3std3__48in_placeE)
_ZN40_INTERNAL_97ff278f_4_k_cu_dbe625d2_209764cuda3std3__48in_placeE:
	.zero		1
	.type		_ZN40_INTERNAL_97ff278f_4_k_cu_dbe625d2_209764cuda3std6ranges3__45__cpo9iter_moveE,@object
	.size		_ZN40_INTERNAL_97ff278f_4_k_cu_dbe625d2_209764cuda3std6ranges3__45__cpo9iter_moveE,(_ZN40_INTERNAL_97ff278f_4_k_cu_dbe625d2_209764cuda3std3__45__cpo5beginE - _ZN40_INTERNAL_97ff278f_4_k_cu_dbe625d2_209764cuda3std6ranges3__45__cpo9iter_moveE)
_ZN40_INTERNAL_97ff278f_4_k_cu_dbe625d2_209764cuda3std6ranges3__45__cpo9iter_moveE:
	.zero		1
	.type		_ZN40_INTERNAL_97ff278f_4_k_cu_dbe625d2_209764cuda3std3__45__cpo5beginE,@object
	.size		_ZN40_INTERNAL_97ff278f_4_k_cu_dbe625d2_209764cuda3std3__45__cpo5beginE,(_ZN40_INTERNAL_97ff278f_4_k_cu_dbe625d2_209764cuda3std3__442_GLOBAL__N__97ff278f_4_k_cu_dbe625d2_209766ignoreE - _ZN40_INTERNAL_97ff278f_4_k_cu_dbe625d2_209764cuda3std3__45__cpo5beginE)
_ZN40_INTERNAL_97ff278f_4_k_cu_dbe625d2_209764cuda3std3__45__cpo5beginE:
	.zero		1
	.type		_ZN40_INTERNAL_97ff278f_4_k_cu_dbe625d2_209764cuda3std3__442_GLOBAL__N__97ff278f_4_k_cu_dbe625d2_209766ignoreE,@object
	.size		_ZN40_INTERNAL_97ff278f_4_k_cu_dbe625d2_209764cuda3std3__442_GLOBAL__N__97ff278f_4_k_cu_dbe625d2_209766ignoreE,(_ZN40_INTERNAL_97ff278f_4_k_cu_dbe625d2_209764cute7productE - _ZN40_INTERNAL_97ff278f_4_k_cu_dbe625d2_209764cuda3std3__442_GLOBAL__N__97ff278f_4_k_cu_dbe625d2_209766ignoreE)
_ZN40_INTERNAL_97ff278f_4_k_cu_dbe625d2_209764cuda3std3__442_GLOBAL__N__97ff278f_4_k_cu_dbe625d2_209766ignoreE:
	.zero		1
	.type		_ZN40_INTERNAL_97ff278f_4_k_cu_dbe625d2_209764cute7productE,@object
	.size		_ZN40_INTERNAL_97ff278f_4_k_cu_dbe625d2_209764cute7productE,(_ZN40_INTERNAL_97ff278f_4_k_cu_dbe625d2_209764cuda3std3__45__cpo3endE - _ZN40_INTERNAL_97ff278f_4_k_cu_dbe625d2_209764cute7productE)
_ZN40_INTERNAL_97ff278f_4_k_cu_dbe625d2_209764cute7productE:
	.zero		1
	.type		_ZN40_INTERNAL_97ff278f_4_k_cu_dbe625d2_209764cuda3std3__45__cpo3endE,@object
	.size		_ZN40_INTERNAL_97ff278f_4_k_cu_dbe625d2_209764cuda3std3__45__cpo3endE,(_ZN40_INTERNAL_97ff278f_4_k_cu_dbe625d2_209764cuda3std3__419piecewise_constructE - _ZN40_INTERNAL_97ff278f_4_k_cu_dbe625d2_209764cuda3std3__45__cpo3endE)
_ZN40_INTERNAL_97ff278f_4_k_cu_dbe625d2_209764cuda3std3__45__cpo3endE:
	.zero		1
	.type		_ZN40_INTERNAL_97ff278f_4_k_cu_dbe625d2_209764cuda3std3__419piecewise_constructE,@object
	.size		_ZN40_INTERNAL_97ff278f_4_k_cu_dbe625d2_209764cuda3std3__419piecewise_constructE,(_ZN40_INTERNAL_97ff278f_4_k_cu_dbe625d2_209764cuda3std3__45__cpo4cendE - _ZN40_INTERNAL_97ff278f_4_k_cu_dbe625d2_209764cuda3std3__419piecewise_constructE)
_ZN40_INTERNAL_97ff278f_4_k_cu_dbe625d2_209764cuda3std3__419piecewise_constructE:
	.zero		1
	.type		_ZN40_INTERNAL_97ff278f_4_k_cu_dbe625d2_209764cuda3std3__45__cpo4cendE,@object
	.size		_ZN40_INTERNAL_97ff278f_4_k_cu_dbe625d2_209764cuda3std3__45__cpo4cendE,(_ZN40_INTERNAL_97ff278f_4_k_cu_dbe625d2_209764cuda3std6ranges3__45__cpo4swapE - _ZN40_INTERNAL_97ff278f_4_k_cu_dbe625d2_209764cuda3std3__45__cpo4cendE)
_ZN40_INTERNAL_97ff278f_4_k_cu_dbe625d2_209764cuda3std3__45__cpo4cendE:
	.zero		1
	.type		_ZN40_INTERNAL_97ff278f_4_k_cu_dbe625d2_209764cuda3std6ranges3__45__cpo4swapE,@object
	.size		_ZN40_INTERNAL_97ff278f_4_k_cu_dbe625d2_209764cuda3std6ranges3__45__cpo4swapE,(.L_10 - _ZN40_INTERNAL_97ff278f_4_k_cu_dbe625d2_209764cuda3std6ranges3__45__cpo4swapE)
_ZN40_INTERNAL_97ff278f_4_k_cu_dbe625d2_209764cuda3std6ranges3__45__cpo4swapE:
	.zero		1
.L_10:


//--------------------- .nv.constant0._ZN7cutlass13device_kernelINS_4gemm6kernel13GemmUniversalIN4cute5tupleIJiiiiEEENS1_10collective13CollectiveMmaINS1_35MainloopSm100TmaUmmaWarpSpecializedILi2ELi2ELi4ENS5_IJNS4_1CILi2EEENSA_ILi1EEESC_EEEEENS5_IJNSA_ILi256EEENSA_ILi128EEESF_EEENS_10bfloat16_tENS5_IJlSC_lEEESI_SJ_NS4_8TiledMMAINS4_8MMA_AtomIJNS4_26SM100_MMA_F16BF16_2x1SM_SSISI_SI_fLi256ELi128ELNS4_4UMMA5MajorE0ELSO_0ELNSN_7ScaleInE0ELSP_0EEEEEENS4_6LayoutINS5_IJSC_SC_SC_EEENS5_IJNSA_ILi0EEESU_SU_EEEEENS5_IJNS4_10UnderscoreESX_SX_EEEEENS4_18SM100_TMA_2SM_LOADENS4_14ComposedLayoutINS4_7SwizzleILi3ELi4ELi3EEENS4_18smem_ptr_flag_bitsILi16EEENSS_INS5_IJNSA_ILi8EEENSA_ILi64EEEEEENS5_IJS17_SC_EEEEEEEvNS4_8identityES10_S1B_vS1C_EENS_8epilogue10collective18CollectiveEpilogueINS1E_23Sm100TmaWarpSpecializedILi4ELi2ELi32ELb1ELb0EEEJNS5_IJSG_SG_SF_EEENS5_IJNSS_ISG_SC_EENSS_INSA_ILi32EEESC_EEEEESI_SJ_SI_SJ_NS1E_6fusion15FusionCallbacksIS1I_NS1O_17LinearCombinationISI_fSI_fLNS_15FloatRoundStyleE2EEES1J_S1N_JEEENS4_5SM1004TMEM4LOAD26SM100_TMEM_LOAD_32dp32b32xENS4_13SM90_TMA_LOADENS11_INS12_ILi2ELi4ELi3EEES15_NSS_INS5_IJS16_S1L_EEENS5_IJS1L_SC_EEEEEEENS4_39AutoVectorizingCopyWithAssumedAlignmentILi128EEENS4_14SM90_TMA_STOREES23_S25_S25_EEEvvEEEEvNT_6ParamsE --------------------------
	.section	.nv.constant0._ZN7cutlass13device_kernelINS_4gemm6kernel13GemmUniversalIN4cute5tupleIJiiiiEEENS1_10collective13CollectiveMmaINS1_35MainloopSm100TmaUmmaWarpSpecializedILi2ELi2ELi4ENS5_IJNS4_1CILi2EEENSA_ILi1EEESC_EEEEENS5_IJNSA_ILi256EEENSA_ILi128EEESF_EEENS_10bfloat16_tENS5_IJlSC_lEEESI_SJ_NS4_8TiledMMAINS4_8MMA_AtomIJNS4_26SM100_MMA_F16BF16_2x1SM_SSISI_SI_fLi256ELi128ELNS4_4UMMA5MajorE0ELSO_0ELNSN_7ScaleInE0ELSP_0EEEEEENS4_6LayoutINS5_IJSC_SC_SC_EEENS5_IJNSA_ILi0EEESU_SU_EEEEENS5_IJNS4_10UnderscoreESX_SX_EEEEENS4_18SM100_TMA_2SM_LOADENS4_14ComposedLayoutINS4_7SwizzleILi3ELi4ELi3EEENS4_18smem_ptr_flag_bitsILi16EEENSS_INS5_IJNSA_ILi8EEENSA_ILi64EEEEEENS5_IJS17_SC_EEEEEEEvNS4_8identityES10_S1B_vS1C_EENS_8epilogue10collective18CollectiveEpilogueINS1E_23Sm100TmaWarpSpecializedILi4ELi2ELi32ELb1ELb0EEEJNS5_IJSG_SG_SF_EEENS5_IJNSS_ISG_SC_EENSS_INSA_ILi32EEESC_EEEEESI_SJ_SI_SJ_NS1E_6fusion15FusionCallbacksIS1I_NS1O_17LinearCombinationISI_fSI_fLNS_15FloatRoundStyleE2EEES1J_S1N_JEEENS4_5SM1004TMEM4LOAD26SM100_TMEM_LOAD_32dp32b32xENS4_13SM90_TMA_LOADENS11_INS12_ILi2ELi4ELi3EEES15_NSS_INS5_IJS16_S1L_EEENS5_IJS1L_SC_EEEEEEENS4_39AutoVectorizingCopyWithAssumedAlignmentILi128EEENS4_14SM90_TMA_STOREES23_S25_S25_EEEvvEEEEvNT_6ParamsE,"a",@progbits
	.sectionflags	@""
	.align	4
.nv.constant0._ZN7cutlass13device_kernelINS_4gemm6kernel13GemmUniversalIN4cute5tupleIJiiiiEEENS1_10collective13CollectiveMmaINS1_35MainloopSm100TmaUmmaWarpSpecializedILi2ELi2ELi4ENS5_IJNS4_1CILi2EEENSA_ILi1EEESC_EEEEENS5_IJNSA_ILi256EEENSA_ILi128EEESF_EEENS_10bfloat16_tENS5_IJlSC_lEEESI_SJ_NS4_8TiledMMAINS4_8MMA_AtomIJNS4_26SM100_MMA_F16BF16_2x1SM_SSISI_SI_fLi256ELi128ELNS4_4UMMA5MajorE0ELSO_0ELNSN_7ScaleInE0ELSP_0EEEEEENS4_6LayoutINS5_IJSC_SC_SC_EEENS5_IJNSA_ILi0EEESU_SU_EEEEENS5_IJNS4_10UnderscoreESX_SX_EEEEENS4_18SM100_TMA_2SM_LOADENS4_14ComposedLayoutINS4_7SwizzleILi3ELi4ELi3EEENS4_18smem_ptr_flag_bitsILi16EEENSS_INS5_IJNSA_ILi8EEENSA_ILi64EEEEEENS5_IJS17_SC_EEEEEEEvNS4_8identityES10_S1B_vS1C_EENS_8epilogue10collective18CollectiveEpilogueINS1E_23Sm100TmaWarpSpecializedILi4ELi2ELi32ELb1ELb0EEEJNS5_IJSG_SG_SF_EEENS5_IJNSS_ISG_SC_EENSS_INSA_ILi32EEESC_EEEEESI_SJ_SI_SJ_NS1E_6fusion15FusionCallbacksIS1I_NS1O_17LinearCombinationISI_fSI_fLNS_15FloatRoundStyleE2EEES1J_S1N_JEEENS4_5SM1004TMEM4LOAD26SM100_TMEM_LOAD_32dp32b32xENS4_13SM90_TMA_LOADENS11_INS12_ILi2ELi4ELi3EEES15_NSS_INS5_IJS16_S1L_EEENS5_IJS1L_SC_EEEEEEENS4_39AutoVectorizingCopyWithAssumedAlignmentILi128EEENS4_14SM90_TMA_STOREES23_S25_S25_EEEvvEEEEvNT_6ParamsE:
	.zero		2944


//--------------------- SYMBOLS --------------------------

	.type		.nv.reservedSmem.offset0,@object
	.size		.nv.reservedSmem.offset0,0x4
	.type		.nv.reservedSmem.cap,@object
	.size		.nv.reservedSmem.cap,0x4
	.type		__assertfail,@function
